//
// Generated by NVIDIA NVVM Compiler
//
// Compiler Build ID: CL-36424714
// Cuda compilation tools, release 13.0, V13.0.88
// Based on NVVM 20.0.0
//

.version 9.0
.target sm_100
.address_size 64

	// .globl	_Z6phase1Pjiiii
// _ZZ6phase1PjiiiiE5pivot has been demoted
// _ZZ7phase2aPjiiiiE5pivot has been demoted
// _ZZ7phase2aPjiiiiE5block has been demoted
// _ZZ7phase2bPjiiiiE5pivot has been demoted
// _ZZ7phase2bPjiiiiE5block has been demoted
// _ZZ6phase3PjiiiiE4iref has been demoted
// _ZZ6phase3PjiiiiE4jref has been demoted

.visible .entry _Z6phase1Pjiiii(
	.param .u64 .ptr .align 1 _Z6phase1Pjiiii_param_0,
	.param .u32 _Z6phase1Pjiiii_param_1,
	.param .u32 _Z6phase1Pjiiii_param_2,
	.param .u32 _Z6phase1Pjiiii_param_3,
	.param .u32 _Z6phase1Pjiiii_param_4
)
{
	.reg .pred 	%p<13>;
	.reg .b32 	%r<87>;
	.reg .b64 	%rd<7>;
	// demoted variable
	.shared .align 4 .b8 _ZZ6phase1PjiiiiE5pivot[2304];
	ld.param.u64 	%rd2, [_Z6phase1Pjiiii_param_0];
	ld.param.u32 	%r41, [_Z6phase1Pjiiii_param_2];
	ld.param.u32 	%r42, [_Z6phase1Pjiiii_param_3];
	ld.param.u32 	%r43, [_Z6phase1Pjiiii_param_4];
	mov.u32 	%r1, %tid.y;
	add.s32 	%r2, %r42, %r1;
	mov.u32 	%r3, %tid.x;
	add.s32 	%r4, %r42, %r3;
	max.s32 	%r44, %r2, %r4;
	setp.ge.s32 	%p1, %r44, %r41;
	@%p1 bra 	$L__BB0_19;
	cvta.to.global.u64 	%rd3, %rd2;
	mov.u32 	%r45, %ntid.x;
	add.s32 	%r5, %r42, %r45;
	setp.lt.u32 	%p2, %r5, %r41;
	sub.s32 	%r46, %r41, %r42;
	selp.b32 	%r6, %r45, %r46, %p2;
	mul.lo.s32 	%r47, %r2, %r43;
	cvt.s64.s32 	%rd4, %r47;
	add.s64 	%rd5, %rd3, %rd4;
	mul.wide.s32 	%rd6, %r4, 4;
	add.s64 	%rd1, %rd5, %rd6;
	ld.global.u32 	%r86, [%rd1];
	mov.u32 	%r48, _ZZ6phase1PjiiiiE5pivot;
	mad.lo.s32 	%r49, %r1, 96, %r48;
	shl.b32 	%r50, %r3, 2;
	add.s32 	%r8, %r49, %r50;
	st.shared.u32 	[%r8], %r86;
	setp.lt.s32 	%p3, %r6, 1;
	@%p3 bra 	$L__BB0_18;
	min.u32 	%r52, %r41, %r5;
	and.b32  	%r9, %r6, 3;
	sub.s32 	%r53, %r42, %r52;
	setp.gt.u32 	%p4, %r53, -4;
	mov.b32 	%r81, 0;
	@%p4 bra 	$L__BB0_13;
	and.b32  	%r81, %r6, 2147483644;
	neg.s32 	%r78, %r81;
	add.s32 	%r77, %r49, 8;
	add.s32 	%r57, %r50, %r48;
	add.s32 	%r76, %r57, 192;
$L__BB0_4:
	bar.sync 	0;
	ld.shared.u32 	%r58, [%r8];
	ld.shared.u32 	%r59, [%r77+-8];
	ld.shared.u32 	%r60, [%r76+-192];
	add.s32 	%r17, %r60, %r59;
	setp.le.u32 	%p5, %r58, %r17;
	@%p5 bra 	$L__BB0_6;
	st.shared.u32 	[%r8], %r17;
$L__BB0_6:
	bar.sync 	0;
	ld.shared.u32 	%r61, [%r8];
	ld.shared.u32 	%r62, [%r77+-4];
	ld.shared.u32 	%r63, [%r76+-96];
	add.s32 	%r18, %r63, %r62;
	setp.le.u32 	%p6, %r61, %r18;
	@%p6 bra 	$L__BB0_8;
	st.shared.u32 	[%r8], %r18;
$L__BB0_8:
	bar.sync 	0;
	ld.shared.u32 	%r64, [%r8];
	ld.shared.u32 	%r65, [%r77];
	ld.shared.u32 	%r66, [%r76];
	add.s32 	%r19, %r66, %r65;
	setp.le.u32 	%p7, %r64, %r19;
	@%p7 bra 	$L__BB0_10;
	st.shared.u32 	[%r8], %r19;
$L__BB0_10:
	bar.sync 	0;
	ld.shared.u32 	%r86, [%r8];
	ld.shared.u32 	%r67, [%r77+4];
	ld.shared.u32 	%r68, [%r76+96];
	add.s32 	%r21, %r68, %r67;
	setp.le.u32 	%p8, %r86, %r21;
	@%p8 bra 	$L__BB0_12;
	st.shared.u32 	[%r8], %r21;
	mov.u32 	%r86, %r21;
$L__BB0_12:
	add.s32 	%r78, %r78, 4;
	add.s32 	%r77, %r77, 16;
	add.s32 	%r76, %r76, 384;
	setp.ne.s32 	%p9, %r78, 0;
	@%p9 bra 	$L__BB0_4;
$L__BB0_13:
	setp.eq.s32 	%p10, %r9, 0;
	@%p10 bra 	$L__BB0_18;
	mad.lo.s32 	%r70, %r81, 96, %r50;
	add.s32 	%r84, %r48, %r70;
	shl.b32 	%r72, %r81, 2;
	mad.lo.s32 	%r73, %r1, 96, %r72;
	add.s32 	%r83, %r48, %r73;
	neg.s32 	%r82, %r9;
$L__BB0_15:
	.pragma "nounroll";
	bar.sync 	0;
	ld.shared.u32 	%r86, [%r8];
	ld.shared.u32 	%r74, [%r83];
	ld.shared.u32 	%r75, [%r84];
	add.s32 	%r35, %r75, %r74;
	setp.le.u32 	%p11, %r86, %r35;
	@%p11 bra 	$L__BB0_17;
	st.shared.u32 	[%r8], %r35;
	mov.u32 	%r86, %r35;
$L__BB0_17:
	add.s32 	%r84, %r84, 96;
	add.s32 	%r83, %r83, 4;
	add.s32 	%r82, %r82, 1;
	setp.ne.s32 	%p12, %r82, 0;
	@%p12 bra 	$L__BB0_15;
$L__BB0_18:
	st.global.u32 	[%rd1], %r86;
$L__BB0_19:
	ret;

}
	// .globl	_Z7phase2aPjiiii
.visible .entry _Z7phase2aPjiiii(
	.param .u64 .ptr .align 1 _Z7phase2aPjiiii_param_0,
	.param .u32 _Z7phase2aPjiiii_param_1,
	.param .u32 _Z7phase2aPjiiii_param_2,
	.param .u32 _Z7phase2aPjiiii_param_3,
	.param .u32 _Z7phase2aPjiiii_param_4
)
{
	.reg .pred 	%p<16>;
	.reg .b32 	%r<108>;
	.reg .b64 	%rd<11>;
	// demoted variable
	.shared .align 4 .b8 _ZZ7phase2aPjiiiiE5pivot[2304];
	// demoted variable
	.shared .align 4 .b8 _ZZ7phase2aPjiiiiE5block[2304];
	ld.param.u64 	%rd3, [_Z7phase2aPjiiii_param_0];
	ld.param.u32 	%r47, [_Z7phase2aPjiiii_param_1];
	ld.param.u32 	%r48, [_Z7phase2aPjiiii_param_2];
	ld.param.u32 	%r49, [_Z7phase2aPjiiii_param_3];
	ld.param.u32 	%r50, [_Z7phase2aPjiiii_param_4];
	cvta.to.global.u64 	%rd1, %rd3;
	mov.u32 	%r1, %ctaid.y;
	setp.eq.s32 	%p1, %r1, %r47;
	@%p1 bra 	$L__BB1_24;
	mov.u32 	%r52, %ntid.y;
	mov.u32 	%r2, %tid.y;
	mad.lo.s32 	%r3, %r1, %r52, %r2;
	mov.u32 	%r53, %ntid.x;
	mov.u32 	%r4, %tid.x;
	mad.lo.s32 	%r5, %r47, %r53, %r4;
	add.s32 	%r6, %r49, %r53;
	setp.lt.u32 	%p2, %r6, %r48;
	sub.s32 	%r54, %r48, %r49;
	selp.b32 	%r7, %r53, %r54, %p2;
	add.s32 	%r8, %r49, %r2;
	add.s32 	%r9, %r49, %r4;
	mov.b32 	%r95, 10000000;
	max.u32 	%r55, %r8, %r9;
	setp.ge.u32 	%p3, %r55, %r48;
	@%p3 bra 	$L__BB1_3;
	mul.lo.s32 	%r56, %r8, %r50;
	cvt.u64.u32 	%rd4, %r56;
	add.s64 	%rd5, %rd1, %rd4;
	mul.wide.u32 	%rd6, %r9, 4;
	add.s64 	%rd7, %rd5, %rd6;
	ld.global.u32 	%r95, [%rd7];
$L__BB1_3:
	mov.u32 	%r58, _ZZ7phase2aPjiiiiE5pivot;
	mad.lo.s32 	%r59, %r2, 96, %r58;
	shl.b32 	%r60, %r4, 2;
	add.s32 	%r61, %r59, %r60;
	st.shared.u32 	[%r61], %r95;
	mul.lo.s32 	%r62, %r50, %r3;
	cvt.s64.s32 	%rd8, %r62;
	add.s64 	%rd9, %rd1, %rd8;
	mul.wide.s32 	%rd10, %r5, 4;
	add.s64 	%rd2, %rd9, %rd10;
	mov.b32 	%r107, 10000000;
	max.s32 	%r63, %r3, %r5;
	setp.ge.s32 	%p4, %r63, %r48;
	@%p4 bra 	$L__BB1_5;
	ld.global.u32 	%r107, [%rd2];
$L__BB1_5:
	mov.u32 	%r64, _ZZ7phase2aPjiiiiE5block;
	mad.lo.s32 	%r65, %r2, 96, %r64;
	add.s32 	%r14, %r65, %r60;
	st.shared.u32 	[%r14], %r107;
	setp.ge.s32 	%p5, %r63, %r48;
	@%p5 bra 	$L__BB1_24;
	setp.lt.s32 	%p6, %r7, 1;
	@%p6 bra 	$L__BB1_23;
	min.u32 	%r69, %r48, %r6;
	and.b32  	%r15, %r7, 3;
	sub.s32 	%r70, %r49, %r69;
	setp.gt.u32 	%p7, %r70, -4;
	mov.b32 	%r102, 0;
	@%p7 bra 	$L__BB1_18;
	and.b32  	%r102, %r7, 2147483644;
	neg.s32 	%r99, %r102;
	add.s32 	%r98, %r65, 8;
	add.s32 	%r75, %r60, %r58;
	add.s32 	%r97, %r75, 192;
$L__BB1_9:
	bar.sync 	0;
	ld.shared.u32 	%r76, [%r14];
	ld.shared.u32 	%r77, [%r98+-8];
	ld.shared.u32 	%r78, [%r97+-192];
	add.s32 	%r23, %r78, %r77;
	setp.le.u32 	%p8, %r76, %r23;
	@%p8 bra 	$L__BB1_11;
	st.shared.u32 	[%r14], %r23;
$L__BB1_11:
	bar.sync 	0;
	ld.shared.u32 	%r79, [%r14];
	ld.shared.u32 	%r80, [%r98+-4];
	ld.shared.u32 	%r81, [%r97+-96];
	add.s32 	%r24, %r81, %r80;
	setp.le.u32 	%p9, %r79, %r24;
	@%p9 bra 	$L__BB1_13;
	st.shared.u32 	[%r14], %r24;
$L__BB1_13:
	bar.sync 	0;
	ld.shared.u32 	%r82, [%r14];
	ld.shared.u32 	%r83, [%r98];
	ld.shared.u32 	%r84, [%r97];
	add.s32 	%r25, %r84, %r83;
	setp.le.u32 	%p10, %r82, %r25;
	@%p10 bra 	$L__BB1_15;
	st.shared.u32 	[%r14], %r25;
$L__BB1_15:
	bar.sync 	0;
	ld.shared.u32 	%r107, [%r14];
	ld.shared.u32 	%r85, [%r98+4];
	ld.shared.u32 	%r86, [%r97+96];
	add.s32 	%r27, %r86, %r85;
	setp.le.u32 	%p11, %r107, %r27;
	@%p11 bra 	$L__BB1_17;
	st.shared.u32 	[%r14], %r27;
	mov.u32 	%r107, %r27;
$L__BB1_17:
	add.s32 	%r99, %r99, 4;
	add.s32 	%r98, %r98, 16;
	add.s32 	%r97, %r97, 384;
	setp.ne.s32 	%p12, %r99, 0;
	@%p12 bra 	$L__BB1_9;
$L__BB1_18:
	setp.eq.s32 	%p13, %r15, 0;
	@%p13 bra 	$L__BB1_23;
	mad.lo.s32 	%r88, %r102, 96, %r60;
	add.s32 	%r105, %r58, %r88;
	shl.b32 	%r90, %r102, 2;
	mad.lo.s32 	%r91, %r2, 96, %r90;
	add.s32 	%r104, %r64, %r91;
	neg.s32 	%r103, %r15;
$L__BB1_20:
	.pragma "nounroll";
	bar.sync 	0;
	ld.shared.u32 	%r107, [%r14];
	ld.shared.u32 	%r93, [%r104];
	ld.shared.u32 	%r94, [%r105];
	add.s32 	%r41, %r94, %r93;
	setp.le.u32 	%p14, %r107, %r41;
	@%p14 bra 	$L__BB1_22;
	st.shared.u32 	[%r14], %r41;
	mov.u32 	%r107, %r41;
$L__BB1_22:
	add.s32 	%r105, %r105, 96;
	add.s32 	%r104, %r104, 4;
	add.s32 	%r103, %r103, 1;
	setp.ne.s32 	%p15, %r103, 0;
	@%p15 bra 	$L__BB1_20;
$L__BB1_23:
	st.global.u32 	[%rd2], %r107;
$L__BB1_24:
	ret;

}
	// .globl	_Z7phase2bPjiiii
.visible .entry _Z7phase2bPjiiii(
	.param .u64 .ptr .align 1 _Z7phase2bPjiiii_param_0,
	.param .u32 _Z7phase2bPjiiii_param_1,
	.param .u32 _Z7phase2bPjiiii_param_2,
	.param .u32 _Z7phase2bPjiiii_param_3,
	.param .u32 _Z7phase2bPjiiii_param_4
)
{
	.reg .pred 	%p<16>;
	.reg .b32 	%r<108>;
	.reg .b64 	%rd<11>;
	// demoted variable
	.shared .align 4 .b8 _ZZ7phase2bPjiiiiE5pivot[2304];
	// demoted variable
	.shared .align 4 .b8 _ZZ7phase2bPjiiiiE5block[2304];
	ld.param.u64 	%rd3, [_Z7phase2bPjiiii_param_0];
	ld.param.u32 	%r47, [_Z7phase2bPjiiii_param_1];
	ld.param.u32 	%r48, [_Z7phase2bPjiiii_param_2];
	ld.param.u32 	%r49, [_Z7phase2bPjiiii_param_3];
	ld.param.u32 	%r50, [_Z7phase2bPjiiii_param_4];
	cvta.to.global.u64 	%rd1, %rd3;
	mov.u32 	%r1, %ctaid.x;
	setp.eq.s32 	%p1, %r1, %r47;
	@%p1 bra 	$L__BB2_24;
	mov.u32 	%r52, %ntid.y;
	mov.u32 	%r2, %tid.y;
	mad.lo.s32 	%r3, %r47, %r52, %r2;
	mov.u32 	%r53, %ntid.x;
	mov.u32 	%r4, %tid.x;
	mad.lo.s32 	%r5, %r1, %r53, %r4;
	add.s32 	%r6, %r49, %r53;
	setp.lt.u32 	%p2, %r6, %r48;
	sub.s32 	%r54, %r48, %r49;
	selp.b32 	%r7, %r53, %r54, %p2;
	add.s32 	%r8, %r49, %r2;
	add.s32 	%r9, %r49, %r4;
	mov.b32 	%r95, 10000000;
	max.u32 	%r55, %r8, %r9;
	setp.ge.u32 	%p3, %r55, %r48;
	@%p3 bra 	$L__BB2_3;
	mul.lo.s32 	%r56, %r8, %r50;
	cvt.u64.u32 	%rd4, %r56;
	add.s64 	%rd5, %rd1, %rd4;
	mul.wide.u32 	%rd6, %r9, 4;
	add.s64 	%rd7, %rd5, %rd6;
	ld.global.u32 	%r95, [%rd7];
$L__BB2_3:
	mov.u32 	%r58, _ZZ7phase2bPjiiiiE5pivot;
	mad.lo.s32 	%r59, %r2, 96, %r58;
	shl.b32 	%r60, %r4, 2;
	add.s32 	%r61, %r59, %r60;
	st.shared.u32 	[%r61], %r95;
	mul.lo.s32 	%r62, %r50, %r3;
	cvt.s64.s32 	%rd8, %r62;
	add.s64 	%rd9, %rd1, %rd8;
	mul.wide.s32 	%rd10, %r5, 4;
	add.s64 	%rd2, %rd9, %rd10;
	mov.b32 	%r107, 10000000;
	max.s32 	%r63, %r5, %r3;
	setp.ge.s32 	%p4, %r63, %r48;
	@%p4 bra 	$L__BB2_5;
	ld.global.u32 	%r107, [%rd2];
$L__BB2_5:
	mov.u32 	%r64, _ZZ7phase2bPjiiiiE5block;
	mad.lo.s32 	%r65, %r2, 96, %r64;
	add.s32 	%r14, %r65, %r60;
	st.shared.u32 	[%r14], %r107;
	setp.ge.s32 	%p5, %r63, %r48;
	@%p5 bra 	$L__BB2_24;
	setp.lt.s32 	%p6, %r7, 1;
	@%p6 bra 	$L__BB2_23;
	min.u32 	%r69, %r48, %r6;
	and.b32  	%r15, %r7, 3;
	sub.s32 	%r70, %r49, %r69;
	setp.gt.u32 	%p7, %r70, -4;
	mov.b32 	%r102, 0;
	@%p7 bra 	$L__BB2_18;
	and.b32  	%r102, %r7, 2147483644;
	neg.s32 	%r99, %r102;
	add.s32 	%r98, %r59, 8;
	add.s32 	%r75, %r60, %r64;
	add.s32 	%r97, %r75, 192;
$L__BB2_9:
	bar.sync 	0;
	ld.shared.u32 	%r76, [%r14];
	ld.shared.u32 	%r77, [%r97+-192];
	ld.shared.u32 	%r78, [%r98+-8];
	add.s32 	%r23, %r78, %r77;
	setp.le.u32 	%p8, %r76, %r23;
	@%p8 bra 	$L__BB2_11;
	st.shared.u32 	[%r14], %r23;
$L__BB2_11:
	bar.sync 	0;
	ld.shared.u32 	%r79, [%r14];
	ld.shared.u32 	%r80, [%r97+-96];
	ld.shared.u32 	%r81, [%r98+-4];
	add.s32 	%r24, %r81, %r80;
	setp.le.u32 	%p9, %r79, %r24;
	@%p9 bra 	$L__BB2_13;
	st.shared.u32 	[%r14], %r24;
$L__BB2_13:
	bar.sync 	0;
	ld.shared.u32 	%r82, [%r14];
	ld.shared.u32 	%r83, [%r97];
	ld.shared.u32 	%r84, [%r98];
	add.s32 	%r25, %r84, %r83;
	setp.le.u32 	%p10, %r82, %r25;
	@%p10 bra 	$L__BB2_15;
	st.shared.u32 	[%r14], %r25;
$L__BB2_15:
	bar.sync 	0;
	ld.shared.u32 	%r107, [%r14];
	ld.shared.u32 	%r85, [%r97+96];
	ld.shared.u32 	%r86, [%r98+4];
	add.s32 	%r27, %r86, %r85;
	setp.le.u32 	%p11, %r107, %r27;
	@%p11 bra 	$L__BB2_17;
	st.shared.u32 	[%r14], %r27;
	mov.u32 	%r107, %r27;
$L__BB2_17:
	add.s32 	%r99, %r99, 4;
	add.s32 	%r98, %r98, 16;
	add.s32 	%r97, %r97, 384;
	setp.ne.s32 	%p12, %r99, 0;
	@%p12 bra 	$L__BB2_9;
$L__BB2_18:
	setp.eq.s32 	%p13, %r15, 0;
	@%p13 bra 	$L__BB2_23;
	shl.b32 	%r87, %r102, 2;
	mad.lo.s32 	%r88, %r2, 96, %r87;
	add.s32 	%r105, %r58, %r88;
	mad.lo.s32 	%r91, %r102, 96, %r60;
	add.s32 	%r104, %r64, %r91;
	neg.s32 	%r103, %r15;
$L__BB2_20:
	.pragma "nounroll";
	bar.sync 	0;
	ld.shared.u32 	%r107, [%r14];
	ld.shared.u32 	%r93, [%r104];
	ld.shared.u32 	%r94, [%r105];
	add.s32 	%r41, %r94, %r93;
	setp.le.u32 	%p14, %r107, %r41;
	@%p14 bra 	$L__BB2_22;
	st.shared.u32 	[%r14], %r41;
	mov.u32 	%r107, %r41;
$L__BB2_22:
	add.s32 	%r105, %r105, 4;
	add.s32 	%r104, %r104, 96;
	add.s32 	%r103, %r103, 1;
	setp.ne.s32 	%p15, %r103, 0;
	@%p15 bra 	$L__BB2_20;
$L__BB2_23:
	st.global.u32 	[%rd2], %r107;
$L__BB2_24:
	ret;

}
	// .globl	_Z6phase3Pjiiii
.visible .entry _Z6phase3Pjiiii(
	.param .u64 .ptr .align 1 _Z6phase3Pjiiii_param_0,
	.param .u32 _Z6phase3Pjiiii_param_1,
	.param .u32 _Z6phase3Pjiiii_param_2,
	.param .u32 _Z6phase3Pjiiii_param_3,
	.param .u32 _Z6phase3Pjiiii_param_4
)
{
	.reg .pred 	%p<21>;
	.reg .b32 	%r<161>;
	.reg .b64 	%rd<13>;
	// demoted variable
	.shared .align 4 .b8 _ZZ6phase3PjiiiiE4iref[2304];
	// demoted variable
	.shared .align 4 .b8 _ZZ6phase3PjiiiiE4jref[2304];
	ld.param.u64 	%rd4, [_Z6phase3Pjiiii_param_0];
	ld.param.u32 	%r50, [_Z6phase3Pjiiii_param_1];
	ld.param.u32 	%r47, [_Z6phase3Pjiiii_param_2];
	ld.param.u32 	%r48, [_Z6phase3Pjiiii_param_3];
	ld.param.u32 	%r49, [_Z6phase3Pjiiii_param_4];
	cvta.to.global.u64 	%rd1, %rd4;
	mov.u32 	%r1, %ctaid.x;
	setp.eq.s32 	%p1, %r1, %r50;
	mov.u32 	%r2, %ctaid.y;
	setp.eq.s32 	%p2, %r2, %r50;
	or.pred  	%p3, %p1, %p2;
	@%p3 bra 	$L__BB3_19;
	mov.u32 	%r52, %ntid.y;
	mov.u32 	%r3, %tid.y;
	mad.lo.s32 	%r4, %r2, %r52, %r3;
	mov.u32 	%r53, %ntid.x;
	mov.u32 	%r5, %tid.x;
	mad.lo.s32 	%r6, %r1, %r53, %r5;
	add.s32 	%r7, %r48, %r53;
	setp.lt.u32 	%p4, %r7, %r47;
	sub.s32 	%r54, %r47, %r48;
	selp.b32 	%r8, %r53, %r54, %p4;
	setp.ge.s32 	%p5, %r4, %r47;
	add.s32 	%r9, %r48, %r5;
	setp.ge.u32 	%p6, %r9, %r47;
	mul.lo.s32 	%r55, %r49, %r4;
	cvt.s64.s32 	%rd5, %r55;
	add.s64 	%rd2, %rd1, %rd5;
	mov.b32 	%r145, 10000000;
	or.pred  	%p7, %p5, %p6;
	@%p7 bra 	$L__BB3_3;
	mul.wide.u32 	%rd6, %r9, 4;
	add.s64 	%rd7, %rd2, %rd6;
	ld.global.u32 	%r145, [%rd7];
$L__BB3_3:
	mov.u32 	%r57, _ZZ6phase3PjiiiiE4iref;
	mad.lo.s32 	%r12, %r3, 96, %r57;
	shl.b32 	%r58, %r5, 2;
	add.s32 	%r59, %r12, %r58;
	st.shared.u32 	[%r59], %r145;
	add.s32 	%r13, %r48, %r3;
	setp.ge.u32 	%p8, %r13, %r47;
	setp.ge.s32 	%p9, %r6, %r47;
	mov.b32 	%r146, 10000000;
	or.pred  	%p10, %p9, %p8;
	@%p10 bra 	$L__BB3_5;
	mul.lo.s32 	%r60, %r13, %r49;
	cvt.u64.u32 	%rd8, %r60;
	add.s64 	%rd9, %rd1, %rd8;
	mul.wide.s32 	%rd10, %r6, 4;
	add.s64 	%rd11, %rd9, %rd10;
	ld.global.u32 	%r146, [%rd11];
$L__BB3_5:
	mov.u32 	%r61, _ZZ6phase3PjiiiiE4jref;
	mad.lo.s32 	%r62, %r3, 96, %r61;
	add.s32 	%r64, %r62, %r58;
	st.shared.u32 	[%r64], %r146;
	max.s32 	%r65, %r4, %r6;
	setp.ge.s32 	%p11, %r65, %r47;
	@%p11 bra 	$L__BB3_19;
	mul.wide.s32 	%rd12, %r6, 4;
	add.s64 	%rd3, %rd2, %rd12;
	ld.global.u32 	%r160, [%rd3];
	bar.sync 	0;
	setp.lt.s32 	%p12, %r8, 1;
	@%p12 bra 	$L__BB3_18;
	min.u32 	%r68, %r47, %r7;
	and.b32  	%r17, %r8, 7;
	sub.s32 	%r69, %r48, %r68;
	setp.gt.u32 	%p13, %r69, -8;
	mov.b32 	%r155, 0;
	@%p13 bra 	$L__BB3_10;
	and.b32  	%r155, %r8, 2147483640;
	neg.s32 	%r149, %r155;
	add.s32 	%r148, %r12, 16;
	add.s32 	%r74, %r58, %r61;
	add.s32 	%r147, %r74, 384;
$L__BB3_9:
	.pragma "nounroll";
	ld.shared.u32 	%r75, [%r148+-16];
	ld.shared.u32 	%r76, [%r147+-384];
	add.s32 	%r77, %r76, %r75;
	min.u32 	%r78, %r160, %r77;
	ld.shared.u32 	%r79, [%r148+-12];
	ld.shared.u32 	%r80, [%r147+-288];
	add.s32 	%r81, %r80, %r79;
	min.u32 	%r82, %r78, %r81;
	ld.shared.u32 	%r83, [%r148+-8];
	ld.shared.u32 	%r84, [%r147+-192];
	add.s32 	%r85, %r84, %r83;
	min.u32 	%r86, %r82, %r85;
	ld.shared.u32 	%r87, [%r148+-4];
	ld.shared.u32 	%r88, [%r147+-96];
	add.s32 	%r89, %r88, %r87;
	min.u32 	%r90, %r86, %r89;
	ld.shared.u32 	%r91, [%r148];
	ld.shared.u32 	%r92, [%r147];
	add.s32 	%r93, %r92, %r91;
	min.u32 	%r94, %r90, %r93;
	ld.shared.u32 	%r95, [%r148+4];
	ld.shared.u32 	%r96, [%r147+96];
	add.s32 	%r97, %r96, %r95;
	min.u32 	%r98, %r94, %r97;
	ld.shared.u32 	%r99, [%r148+8];
	ld.shared.u32 	%r100, [%r147+192];
	add.s32 	%r101, %r100, %r99;
	min.u32 	%r102, %r98, %r101;
	ld.shared.u32 	%r103, [%r148+12];
	ld.shared.u32 	%r104, [%r147+288];
	add.s32 	%r105, %r104, %r103;
	min.u32 	%r160, %r102, %r105;
	add.s32 	%r149, %r149, 8;
	add.s32 	%r148, %r148, 32;
	add.s32 	%r147, %r147, 768;
	setp.ne.s32 	%p14, %r149, 0;
	@%p14 bra 	$L__BB3_9;
$L__BB3_10:
	setp.eq.s32 	%p15, %r17, 0;
	@%p15 bra 	$L__BB3_18;
	add.s32 	%r33, %r61, %r58;
	and.b32  	%r34, %r8, 3;
	setp.lt.u32 	%p16, %r17, 4;
	@%p16 bra 	$L__BB3_13;
	shl.b32 	%r109, %r155, 2;
	add.s32 	%r110, %r12, %r109;
	ld.shared.u32 	%r111, [%r110];
	mad.lo.s32 	%r112, %r155, 96, %r33;
	ld.shared.u32 	%r113, [%r112];
	add.s32 	%r114, %r113, %r111;
	min.u32 	%r115, %r160, %r114;
	ld.shared.u32 	%r116, [%r110+4];
	ld.shared.u32 	%r117, [%r112+96];
	add.s32 	%r118, %r117, %r116;
	min.u32 	%r119, %r115, %r118;
	ld.shared.u32 	%r120, [%r110+8];
	ld.shared.u32 	%r121, [%r112+192];
	add.s32 	%r122, %r121, %r120;
	min.u32 	%r123, %r119, %r122;
	ld.shared.u32 	%r124, [%r110+12];
	ld.shared.u32 	%r125, [%r112+288];
	add.s32 	%r126, %r125, %r124;
	min.u32 	%r160, %r123, %r126;
	add.s32 	%r155, %r155, 4;
$L__BB3_13:
	setp.eq.s32 	%p17, %r34, 0;
	@%p17 bra 	$L__BB3_18;
	setp.eq.s32 	%p18, %r34, 1;
	@%p18 bra 	$L__BB3_16;
	shl.b32 	%r128, %r155, 2;
	add.s32 	%r129, %r12, %r128;
	ld.shared.u32 	%r130, [%r129];
	mad.lo.s32 	%r131, %r155, 96, %r33;
	ld.shared.u32 	%r132, [%r131];
	add.s32 	%r133, %r132, %r130;
	min.u32 	%r134, %r160, %r133;
	ld.shared.u32 	%r135, [%r129+4];
	ld.shared.u32 	%r136, [%r131+96];
	add.s32 	%r137, %r136, %r135;
	min.u32 	%r160, %r134, %r137;
	add.s32 	%r155, %r155, 2;
$L__BB3_16:
	and.b32  	%r138, %r8, 1;
	setp.eq.b32 	%p19, %r138, 1;
	not.pred 	%p20, %p19;
	@%p20 bra 	$L__BB3_18;
	shl.b32 	%r139, %r155, 2;
	add.s32 	%r140, %r12, %r139;
	ld.shared.u32 	%r141, [%r140];
	mad.lo.s32 	%r142, %r155, 96, %r33;
	ld.shared.u32 	%r143, [%r142];
	add.s32 	%r144, %r143, %r141;
	min.u32 	%r160, %r160, %r144;
$L__BB3_18:
	st.global.u32 	[%rd3], %r160;
$L__BB3_19:
	ret;

}


// ===== COMPILED SASS (sm_100) =====

	.target	sm_100

	.elftype	@"ET_EXEC"


//--------------------- .note.nv.tkinfo           --------------------------
	.section	.note.nv.tkinfo,"",@"SHT_NOTE"
	.sectionflags	@"SHF_NOTE_NV_TKINFO"
	.tkinfo
        /*0018*/ 	.word	0x00000002
        /*0030*/ 	.string	""
        /*0030*/ 	.string	"ptxas"
        /*0030*/ 	.string	"Cuda compilation tools, release 13.0, V13.0.88"
        /*0030*/ 	.string	"Build cuda_13.0.r13.0/compiler.36424714_0"
        /*0030*/ 	.string	"-arch sm_100 -m 64 "



//--------------------- .note.nv.cuinfo           --------------------------
	.section	.note.nv.cuinfo,"",@"SHT_NOTE"
	.sectionflags	@"SHF_NOTE_NV_CUINFO"
        /*0018*/ 	.short	0x0002
        /*001a*/ 	.short	0x0064
        /*001c*/ 	.short	0x0082
	.zero		2


//--------------------- .nv.info                  --------------------------
	.section	.nv.info,"",@"SHT_CUDA_INFO"
	.align	4


	//----- nvinfo : EIATTR_REGCOUNT
	.align		4
        /*0000*/ 	.byte	0x04, 0x2f
        /*0002*/ 	.short	(.L_1 - .L_0)
	.align		4
.L_0:
        /*0004*/ 	.word	index@(_Z6phase1Pjiiii)
        /*0008*/ 	.word	0x00000011


	//----- nvinfo : EIATTR_FRAME_SIZE
	.align		4
.L_1:
        /*000c*/ 	.byte	0x04, 0x11
        /*000e*/ 	.short	(.L_3 - .L_2)
	.align		4
.L_2:
        /*0010*/ 	.word	index@(_Z6phase1Pjiiii)
        /*0014*/ 	.word	0x00000000


	//----- nvinfo : EIATTR_REGCOUNT
	.align		4
.L_3:
        /*0018*/ 	.byte	0x04, 0x2f
        /*001a*/ 	.short	(.L_5 - .L_4)
	.align		4
.L_4:
        /*001c*/ 	.word	index@(_Z7phase2aPjiiii)
        /*0020*/ 	.word	0x00000016


	//----- nvinfo : EIATTR_FRAME_SIZE
	.align		4
.L_5:
        /*0024*/ 	.byte	0x04, 0x11
        /*0026*/ 	.short	(.L_7 - .L_6)
	.align		4
.L_6:
        /*0028*/ 	.word	index@(_Z7phase2aPjiiii)
        /*002c*/ 	.word	0x00000000


	//----- nvinfo : EIATTR_REGCOUNT
	.align		4
.L_7:
        /*0030*/ 	.byte	0x04, 0x2f
        /*0032*/ 	.short	(.L_9 - .L_8)
	.align		4
.L_8:
        /*0034*/ 	.word	index@(_Z7phase2bPjiiii)
        /*0038*/ 	.word	0x00000016


	//----- nvinfo : EIATTR_FRAME_SIZE
	.align		4
.L_9:
        /*003c*/ 	.byte	0x04, 0x11
        /*003e*/ 	.short	(.L_11 - .L_10)
	.align		4
.L_10:
        /*0040*/ 	.word	index@(_Z7phase2bPjiiii)
        /*0044*/ 	.word	0x00000000


	//----- nvinfo : EIATTR_REGCOUNT
	.align		4
.L_11:
        /*0048*/ 	.byte	0x04, 0x2f
        /*004a*/ 	.short	(.L_13 - .L_12)
	.align		4
.L_12:
        /*004c*/ 	.word	index@(_Z6phase3Pjiiii)
        /*0050*/ 	.word	0x0000001d


	//----- nvinfo : EIATTR_FRAME_SIZE
	.align		4
.L_13:
        /*0054*/ 	.byte	0x04, 0x11
        /*0056*/ 	.short	(.L_15 - .L_14)
	.align		4
.L_14:
        /*0058*/ 	.word	index@(_Z6phase3Pjiiii)
        /*005c*/ 	.word	0x00000000


	//----- nvinfo : EIATTR_MIN_STACK_SIZE
	.align		4
.L_15:
        /*0060*/ 	.byte	0x04, 0x12
        /*0062*/ 	.short	(.L_17 - .L_16)
	.align		4
.L_16:
        /*0064*/ 	.word	index@(_Z6phase3Pjiiii)
        /*0068*/ 	.word	0x00000000


	//----- nvinfo : EIATTR_MIN_STACK_SIZE
	.align		4
.L_17:
        /*006c*/ 	.byte	0x04, 0x12
        /*006e*/ 	.short	(.L_19 - .L_18)
	.align		4
.L_18:
        /*0070*/ 	.word	index@(_Z7phase2bPjiiii)
        /*0074*/ 	.word	0x00000000


	//----- nvinfo : EIATTR_MIN_STACK_SIZE
	.align		4
.L_19:
        /*0078*/ 	.byte	0x04, 0x12
        /*007a*/ 	.short	(.L_21 - .L_20)
	.align		4
.L_20:
        /*007c*/ 	.word	index@(_Z7phase2aPjiiii)
        /*0080*/ 	.word	0x00000000


	//----- nvinfo : EIATTR_MIN_STACK_SIZE
	.align		4
.L_21:
        /*0084*/ 	.byte	0x04, 0x12
        /*0086*/ 	.short	(.L_23 - .L_22)
	.align		4
.L_22:
        /*0088*/ 	.word	index@(_Z6phase1Pjiiii)
        /*008c*/ 	.word	0x00000000
.L_23:


//--------------------- .nv.compat                --------------------------
	.section	.nv.compat,"",@"SHT_CUDA_COMPAT_INFO"
	.align	4
        /*0000*/ 	.byte	0x02, 0x09, 0x00, 0x00, 0x02, 0x02, 0x01, 0x00, 0x02, 0x05, 0x05, 0x00, 0x03, 0x07, 0x01, 0x01
        /*0010*/ 	.byte	0x02, 0x03, 0x00, 0x00, 0x02, 0x06, 0x01, 0x00, 0x04, 0x0b, 0x08, 0x00, 0x09, 0x00, 0x00, 0x00
        /*0020*/ 	.byte	0x00, 0x00, 0x00, 0x00


//--------------------- .nv.info._Z6phase3Pjiiii  --------------------------
	.section	.nv.info._Z6phase3Pjiiii,"",@"SHT_CUDA_INFO"
	.sectionflags	@""
	.align	4


	//----- nvinfo : EIATTR_CUDA_API_VERSION
	.align		4
        /*0000*/ 	.byte	0x04, 0x37
        /*0002*/ 	.short	(.L_25 - .L_24)
.L_24:
        /*0004*/ 	.word	0x00000082


	//----- nvinfo : EIATTR_KPARAM_INFO
	.align		4
.L_25:
        /*0008*/ 	.byte	0x04, 0x17
        /*000a*/ 	.short	(.L_27 - .L_26)
.L_26:
        /*000c*/ 	.word	0x00000000
        /*0010*/ 	.short	0x0004
        /*0012*/ 	.short	0x0014
        /*0014*/ 	.byte	0x00, 0xf0, 0x11, 0x00


	//----- nvinfo : EIATTR_KPARAM_INFO
	.align		4
.L_27:
        /*0018*/ 	.byte	0x04, 0x17
        /*001a*/ 	.short	(.L_29 - .L_28)
.L_28:
        /*001c*/ 	.word	0x00000000
        /*0020*/ 	.short	0x0003
        /*0022*/ 	.short	0x0010
        /*0024*/ 	.byte	0x00, 0xf0, 0x11, 0x00


	//----- nvinfo : EIATTR_KPARAM_INFO
	.align		4
.L_29:
        /*0028*/ 	.byte	0x04, 0x17
        /*002a*/ 	.short	(.L_31 - .L_30)
.L_30:
        /*002c*/ 	.word	0x00000000
        /*0030*/ 	.short	0x0002
        /*0032*/ 	.short	0x000c
        /*0034*/ 	.byte	0x00, 0xf0, 0x11, 0x00


	//----- nvinfo : EIATTR_KPARAM_INFO
	.align		4
.L_31:
        /*0038*/ 	.byte	0x04, 0x17
        /*003a*/ 	.short	(.L_33 - .L_32)
.L_32:
        /*003c*/ 	.word	0x00000000
        /*0040*/ 	.short	0x0001
        /*0042*/ 	.short	0x0008
        /*0044*/ 	.byte	0x00, 0xf0, 0x11, 0x00


	//----- nvinfo : EIATTR_KPARAM_INFO
	.align		4
.L_33:
        /*0048*/ 	.byte	0x04, 0x17
        /*004a*/ 	.short	(.L_35 - .L_34)
.L_34:
        /*004c*/ 	.word	0x00000000
        /*0050*/ 	.short	0x0000
        /*0052*/ 	.short	0x0000
        /*0054*/ 	.byte	0x00, 0xf5, 0x21, 0x00


	//----- nvinfo : EIATTR_SPARSE_MMA_MASK
	.align		4
.L_35:
        /*0058*/ 	.byte	0x03, 0x50
        /*005a*/ 	.short	0x0000


	//----- nvinfo : EIATTR_MAXREG_COUNT
	.align		4
        /*005c*/ 	.byte	0x03, 0x1b
        /*005e*/ 	.short	0x00ff


	//----- nvinfo : EIATTR_NUM_BARRIERS
	.align		4
        /*0060*/ 	.byte	0x02, 0x4c
        /*0062*/ 	.byte	0x01
	.zero		1


	//----- nvinfo : EIATTR_MERCURY_ISA_VERSION
	.align		4
        /*0064*/ 	.byte	0x03, 0x5f
        /*0066*/ 	.short	0x0101


	//----- nvinfo : EIATTR_VRC_CTA_INIT_COUNT
	.align		4
        /*0068*/ 	.byte	0x02, 0x4a
	.zero		1
	.zero		1


	//----- nvinfo : EIATTR_EXIT_INSTR_OFFSETS
	.align		4
        /*006c*/ 	.byte	0x04, 0x1c
        /*006e*/ 	.short	(.L_37 - .L_36)


	//   ....[0]....
.L_36:
        /*0070*/ 	.word	0x00000060


	//   ....[1]....
        /*0074*/ 	.word	0x00000300


	//   ....[2]....
        /*0078*/ 	.word	0x00000820


	//----- nvinfo : EIATTR_CBANK_PARAM_SIZE
	.align		4
.L_37:
        /*007c*/ 	.byte	0x03, 0x19
        /*007e*/ 	.short	0x0018


	//----- nvinfo : EIATTR_PARAM_CBANK
	.align		4
        /*0080*/ 	.byte	0x04, 0x0a
        /*0082*/ 	.short	(.L_39 - .L_38)
	.align		4
.L_38:
        /*0084*/ 	.word	index@(.nv.constant0._Z6phase3Pjiiii)
        /*0088*/ 	.short	0x0380
        /*008a*/ 	.short	0x0018


	//----- nvinfo : EIATTR_SW_WAR
	.align		4
.L_39:
        /*008c*/ 	.byte	0x04, 0x36
        /*008e*/ 	.short	(.L_41 - .L_40)
.L_40:
        /*0090*/ 	.word	0x00000008
.L_41:


//--------------------- .nv.info._Z7phase2bPjiiii --------------------------
	.section	.nv.info._Z7phase2bPjiiii,"",@"SHT_CUDA_INFO"
	.sectionflags	@""
	.align	4


	//----- nvinfo : EIATTR_CUDA_API_VERSION
	.align		4
        /*0000*/ 	.byte	0x04, 0x37
        /*0002*/ 	.short	(.L_43 - .L_42)
.L_42:
        /*0004*/ 	.word	0x00000082


	//----- nvinfo : EIATTR_KPARAM_INFO
	.align		4
.L_43:
        /*0008*/ 	.byte	0x04, 0x17
        /*000a*/ 	.short	(.L_45 - .L_44)
.L_44:
        /*000c*/ 	.word	0x00000000
        /*0010*/ 	.short	0x0004
        /*0012*/ 	.short	0x0014
        /*0014*/ 	.byte	0x00, 0xf0, 0x11, 0x00


	//----- nvinfo : EIATTR_KPARAM_INFO
	.align		4
.L_45:
        /*0018*/ 	.byte	0x04, 0x17
        /*001a*/ 	.short	(.L_47 - .L_46)
.L_46:
        /*001c*/ 	.word	0x00000000
        /*0020*/ 	.short	0x0003
        /*0022*/ 	.short	0x0010
        /*0024*/ 	.byte	0x00, 0xf0, 0x11, 0x00


	//----- nvinfo : EIATTR_KPARAM_INFO
	.align		4
.L_47:
        /*0028*/ 	.byte	0x04, 0x17
        /*002a*/ 	.short	(.L_49 - .L_48)
.L_48:
        /*002c*/ 	.word	0x00000000
        /*0030*/ 	.short	0x0002
        /*0032*/ 	.short	0x000c
        /*0034*/ 	.byte	0x00, 0xf0, 0x11, 0x00


	//----- nvinfo : EIATTR_KPARAM_INFO
	.align		4
.L_49:
        /*0038*/ 	.byte	0x04, 0x17
        /*003a*/ 	.short	(.L_51 - .L_50)
.L_50:
        /*003c*/ 	.word	0x00000000
        /*0040*/ 	.short	0x0001
        /*0042*/ 	.short	0x0008
        /*0044*/ 	.byte	0x00, 0xf0, 0x11, 0x00


	//----- nvinfo : EIATTR_KPARAM_INFO
	.align		4
.L_51:
        /*0048*/ 	.byte	0x04, 0x17
        /*004a*/ 	.short	(.L_53 - .L_52)
.L_52:
        /*004c*/ 	.word	0x00000000
        /*0050*/ 	.short	0x0000
        /*0052*/ 	.short	0x0000
        /*0054*/ 	.byte	0x00, 0xf5, 0x21, 0x00


	//----- nvinfo : EIATTR_SPARSE_MMA_MASK
	.align		4
.L_53:
        /*0058*/ 	.byte	0x03, 0x50
        /*005a*/ 	.short	0x0000


	//----- nvinfo : EIATTR_MAXREG_COUNT
	.align		4
        /*005c*/ 	.byte	0x03, 0x1b
        /*005e*/ 	.short	0x00ff


	//----- nvinfo : EIATTR_NUM_BARRIERS
	.align		4
        /*0060*/ 	.byte	0x02, 0x4c
        /*0062*/ 	.byte	0x01
	.zero		1


	//----- nvinfo : EIATTR_MERCURY_ISA_VERSION
	.align		4
        /*0064*/ 	.byte	0x03, 0x5f
        /*0066*/ 	.short	0x0101


	//----- nvinfo : EIATTR_VRC_CTA_INIT_COUNT
	.align		4
        /*0068*/ 	.byte	0x02, 0x4a
	.zero		1
	.zero		1


	//----- nvinfo : EIATTR_EXIT_INSTR_OFFSETS
	.align		4
        /*006c*/ 	.byte	0x04, 0x1c
        /*006e*/ 	.short	(.L_55 - .L_54)


	//   ....[0]....
.L_54:
        /*0070*/ 	.word	0x00000040


	//   ....[1]....
        /*0074*/ 	.word	0x00000310


	//   ....[2]....
        /*0078*/ 	.word	0x00000750


	//----- nvinfo : EIATTR_CBANK_PARAM_SIZE
	.align		4
.L_55:
        /*007c*/ 	.byte	0x03, 0x19
        /*007e*/ 	.short	0x0018


	//----- nvinfo : EIATTR_PARAM_CBANK
	.align		4
        /*0080*/ 	.byte	0x04, 0x0a
        /*0082*/ 	.short	(.L_57 - .L_56)
	.align		4
.L_56:
        /*0084*/ 	.word	index@(.nv.constant0._Z7phase2bPjiiii)
        /*0088*/ 	.short	0x0380
        /*008a*/ 	.short	0x0018


	//----- nvinfo : EIATTR_SW_WAR
	.align		4
.L_57:
        /*008c*/ 	.byte	0x04, 0x36
        /*008e*/ 	.short	(.L_59 - .L_58)
.L_58:
        /*0090*/ 	.word	0x00000008
.L_59:


//--------------------- .nv.info._Z7phase2aPjiiii --------------------------
	.section	.nv.info._Z7phase2aPjiiii,"",@"SHT_CUDA_INFO"
	.sectionflags	@""
	.align	4


	//----- nvinfo : EIATTR_CUDA_API_VERSION
	.align		4
        /*0000*/ 	.byte	0x04, 0x37
        /*0002*/ 	.short	(.L_61 - .L_60)
.L_60:
        /*0004*/ 	.word	0x00000082


	//----- nvinfo : EIATTR_KPARAM_INFO
	.align		4
.L_61:
        /*0008*/ 	.byte	0x04, 0x17
        /*000a*/ 	.short	(.L_63 - .L_62)
.L_62:
        /*000c*/ 	.word	0x00000000
        /*0010*/ 	.short	0x0004
        /*0012*/ 	.short	0x0014
        /*0014*/ 	.byte	0x00, 0xf0, 0x11, 0x00


	//----- nvinfo : EIATTR_KPARAM_INFO
	.align		4
.L_63:
        /*0018*/ 	.byte	0x04, 0x17
        /*001a*/ 	.short	(.L_65 - .L_64)
.L_64:
        /*001c*/ 	.word	0x00000000
        /*0020*/ 	.short	0x0003
        /*0022*/ 	.short	0x0010
        /*0024*/ 	.byte	0x00, 0xf0, 0x11, 0x00


	//----- nvinfo : EIATTR_KPARAM_INFO
	.align		4
.L_65:
        /*0028*/ 	.byte	0x04, 0x17
        /*002a*/ 	.short	(.L_67 - .L_66)
.L_66:
        /*002c*/ 	.word	0x00000000
        /*0030*/ 	.short	0x0002
        /*0032*/ 	.short	0x000c
        /*0034*/ 	.byte	0x00, 0xf0, 0x11, 0x00


	//----- nvinfo : EIATTR_KPARAM_INFO
	.align		4
.L_67:
        /*0038*/ 	.byte	0x04, 0x17
        /*003a*/ 	.short	(.L_69 - .L_68)
.L_68:
        /*003c*/ 	.word	0x00000000
        /*0040*/ 	.short	0x0001
        /*0042*/ 	.short	0x0008
        /*0044*/ 	.byte	0x00, 0xf0, 0x11, 0x00


	//----- nvinfo : EIATTR_KPARAM_INFO
	.align		4
.L_69:
        /*0048*/ 	.byte	0x04, 0x17
        /*004a*/ 	.short	(.L_71 - .L_70)
.L_70:
        /*004c*/ 	.word	0x00000000
        /*0050*/ 	.short	0x0000
        /*0052*/ 	.short	0x0000
        /*0054*/ 	.byte	0x00, 0xf5, 0x21, 0x00


	//----- nvinfo : EIATTR_SPARSE_MMA_MASK
	.align		4
.L_71:
        /*0058*/ 	.byte	0x03, 0x50
        /*005a*/ 	.short	0x0000


	//----- nvinfo : EIATTR_MAXREG_COUNT
	.align		4
        /*005c*/ 	.byte	0x03, 0x1b
        /*005e*/ 	.short	0x00ff


	//----- nvinfo : EIATTR_NUM_BARRIERS
	.align		4
        /*0060*/ 	.byte	0x02, 0x4c
        /*0062*/ 	.byte	0x01
	.zero		1


	//----- nvinfo : EIATTR_MERCURY_ISA_VERSION
	.align		4
        /*0064*/ 	.byte	0x03, 0x5f
        /*0066*/ 	.short	0x0101


	//----- nvinfo : EIATTR_VRC_CTA_INIT_COUNT
	.align		4
        /*0068*/ 	.byte	0x02, 0x4a
	.zero		1
	.zero		1


	//----- nvinfo : EIATTR_EXIT_INSTR_OFFSETS
	.align		4
        /*006c*/ 	.byte	0x04, 0x1c
        /*006e*/ 	.short	(.L_73 - .L_72)


	//   ....[0]....
.L_72:
        /*0070*/ 	.word	0x00000040


	//   ....[1]....
        /*0074*/ 	.word	0x00000310


	//   ....[2]....
        /*0078*/ 	.word	0x00000770


	//----- nvinfo : EIATTR_CBANK_PARAM_SIZE
	.align		4
.L_73:
        /*007c*/ 	.byte	0x03, 0x19
        /*007e*/ 	.short	0x0018


	//----- nvinfo : EIATTR_PARAM_CBANK
	.align		4
        /*0080*/ 	.byte	0x04, 0x0a
        /*0082*/ 	.short	(.L_75 - .L_74)
	.align		4
.L_74:
        /*0084*/ 	.word	index@(.nv.constant0._Z7phase2aPjiiii)
        /*0088*/ 	.short	0x0380
        /*008a*/ 	.short	0x0018


	//----- nvinfo : EIATTR_SW_WAR
	.align		4
.L_75:
        /*008c*/ 	.byte	0x04, 0x36
        /*008e*/ 	.short	(.L_77 - .L_76)
.L_76:
        /*0090*/ 	.word	0x00000008
.L_77:


//--------------------- .nv.info._Z6phase1Pjiiii  --------------------------
	.section	.nv.info._Z6phase1Pjiiii,"",@"SHT_CUDA_INFO"
	.sectionflags	@""
	.align	4


	//----- nvinfo : EIATTR_CUDA_API_VERSION
	.align		4
        /*0000*/ 	.byte	0x04, 0x37
        /*0002*/ 	.short	(.L_79 - .L_78)
.L_78:
        /*0004*/ 	.word	0x00000082


	//----- nvinfo : EIATTR_KPARAM_INFO
	.align		4
.L_79:
        /*0008*/ 	.byte	0x04, 0x17
        /*000a*/ 	.short	(.L_81 - .L_80)
.L_80:
        /*000c*/ 	.word	0x00000000
        /*0010*/ 	.short	0x0004
        /*0012*/ 	.short	0x0014
        /*0014*/ 	.byte	0x00, 0xf0, 0x11, 0x00


	//----- nvinfo : EIATTR_KPARAM_INFO
	.align		4
.L_81:
        /*0018*/ 	.byte	0x04, 0x17
        /*001a*/ 	.short	(.L_83 - .L_82)
.L_82:
        /*001c*/ 	.word	0x00000000
        /*0020*/ 	.short	0x0003
        /*0022*/ 	.short	0x0010
        /*0024*/ 	.byte	0x00, 0xf0, 0x11, 0x00


	//----- nvinfo : EIATTR_KPARAM_INFO
	.align		4
.L_83:
        /*0028*/ 	.byte	0x04, 0x17
        /*002a*/ 	.short	(.L_85 - .L_84)
.L_84:
        /*002c*/ 	.word	0x00000000
        /*0030*/ 	.short	0x0002
        /*0032*/ 	.short	0x000c
        /*0034*/ 	.byte	0x00, 0xf0, 0x11, 0x00


	//----- nvinfo : EIATTR_KPARAM_INFO
	.align		4
.L_85:
        /*0038*/ 	.byte	0x04, 0x17
        /*003a*/ 	.short	(.L_87 - .L_86)
.L_86:
        /*003c*/ 	.word	0x00000000
        /*0040*/ 	.short	0x0001
        /*0042*/ 	.short	0x0008
        /*0044*/ 	.byte	0x00, 0xf0, 0x11, 0x00


	//----- nvinfo : EIATTR_KPARAM_INFO
	.align		4
.L_87:
        /*0048*/ 	.byte	0x04, 0x17
        /*004a*/ 	.short	(.L_89 - .L_88)
.L_88:
        /*004c*/ 	.word	0x00000000
        /*0050*/ 	.short	0x0000
        /*0052*/ 	.short	0x0000
        /*0054*/ 	.byte	0x00, 0xf5, 0x21, 0x00


	//----- nvinfo : EIATTR_SPARSE_MMA_MASK
	.align		4
.L_89:
        /*0058*/ 	.byte	0x03, 0x50
        /*005a*/ 	.short	0x0000


	//----- nvinfo : EIATTR_MAXREG_COUNT
	.align		4
        /*005c*/ 	.byte	0x03, 0x1b
        /*005e*/ 	.short	0x00ff


	//----- nvinfo : EIATTR_NUM_BARRIERS
	.align		4
        /*0060*/ 	.byte	0x02, 0x4c
        /*0062*/ 	.byte	0x01
	.zero		1


	//----- nvinfo : EIATTR_MERCURY_ISA_VERSION
	.align		4
        /*0064*/ 	.byte	0x03, 0x5f
        /*0066*/ 	.short	0x0101


	//----- nvinfo : EIATTR_VRC_CTA_INIT_COUNT
	.align		4
        /*0068*/ 	.byte	0x02, 0x4a
	.zero		1
	.zero		1


	//----- nvinfo : EIATTR_EXIT_INSTR_OFFSETS
	.align		4
        /*006c*/ 	.byte	0x04, 0x1c
        /*006e*/ 	.short	(.L_91 - .L_90)


	//   ....[0]....
.L_90:
        /*0070*/ 	.word	0x00000090


	//   ....[1]....
        /*0074*/ 	.word	0x00000620


	//----- nvinfo : EIATTR_CBANK_PARAM_SIZE
	.align		4
.L_91:
        /*0078*/ 	.byte	0x03, 0x19
        /*007a*/ 	.short	0x0018


	//----- nvinfo : EIATTR_PARAM_CBANK
	.align		4
        /*007c*/ 	.byte	0x04, 0x0a
        /*007e*/ 	.short	(.L_93 - .L_92)
	.align		4
.L_92:
        /*0080*/ 	.word	index@(.nv.constant0._Z6phase1Pjiiii)
        /*0084*/ 	.short	0x0380
        /*0086*/ 	.short	0x0018


	//----- nvinfo : EIATTR_SW_WAR
	.align		4
.L_93:
        /*0088*/ 	.byte	0x04, 0x36
        /*008a*/ 	.short	(.L_95 - .L_94)
.L_94:
        /*008c*/ 	.word	0x00000008
.L_95:


//--------------------- .nv.callgraph             --------------------------
	.section	.nv.callgraph,"",@"SHT_CUDA_CALLGRAPH"
	.align	4
	.sectionentsize	8
	.align		4
        /*0000*/ 	.word	0x00000000
	.align		4
        /*0004*/ 	.word	0xffffffff
	.align		4
        /*0008*/ 	.word	0x00000000
	.align		4
        /*000c*/ 	.word	0xfffffffe
	.align		4
        /*0010*/ 	.word	0x00000000
	.align		4
        /*0014*/ 	.word	0xfffffffd
	.align		4
        /*0018*/ 	.word	0x00000000
	.align		4
        /*001c*/ 	.word	0xfffffffc


//--------------------- .text._Z6phase3Pjiiii     --------------------------
	.section	.text._Z6phase3Pjiiii,"ax",@progbits
	.align	128
        .global         _Z6phase3Pjiiii
        .type           _Z6phase3Pjiiii,@function
        .size           _Z6phase3Pjiiii,(.L_x_21 - _Z6phase3Pjiiii)
        .other          _Z6phase3Pjiiii,@"STO_CUDA_ENTRY STV_DEFAULT"
_Z6phase3Pjiiii:
.text._Z6phase3Pjiiii:
[----:B------:R-:W-:Y:S08]  /*0000*/  LDC R1, c[0x0][0x37c] ;  /* 0x0000df00ff017b82 */ /* 0x000ff00000000800 */
[----:B------:R-:W0:Y:S08]  /*0010*/  S2UR UR5, SR_CTAID.Y ;  /* 0x00000000000579c3 */ /* 0x000e300000002600 */
[----:B------:R-:W0:Y:S08]  /*0020*/  LDC R0, c[0x0][0x388] ;  /* 0x0000e200ff007b82 */ /* 0x000e300000000800 */
[----:B------:R-:W1:Y:S01]  /*0030*/  S2UR UR4, SR_CTAID.X ;  /* 0x00000000000479c3 */ /* 0x000e620000002500 */
[----:B0-----:R-:W-:-:S04]  /*0040*/  ISETP.NE.AND P0, PT, R0, UR5, PT ;  /* 0x0000000500007c0c */ /* 0x001fc8000bf05270 */
[----:B-1----:R-:W-:-:S13]  /*0050*/  ISETP.EQ.OR P0, PT, R0, UR4, !P0 ;  /* 0x0000000400007c0c */ /* 0x002fda000c702670 */
[----:B------:R-:W-:Y:S05]  /*0060*/  @P0 EXIT ;  /* 0x000000000000094d */ /* 0x000fea0003800000 */
[----:B------:R-:W0:Y:S01]  /*0070*/  S2R R9, SR_TID.Y ;  /* 0x0000000000097919 */ /* 0x000e220000002200 */
[----:B------:R-:W0:Y:S01]  /*0080*/  LDC.64 R4, c[0x0][0x390] ;  /* 0x0000e400ff047b82 */ /* 0x000e220000000a00 */
[----:B------:R-:W1:Y:S01]  /*0090*/  LDCU.64 UR6, c[0x0][0x380] ;  /* 0x00007000ff0677ac */ /* 0x000e620008000a00 */
[----:B------:R-:W-:Y:S01]  /*00a0*/  IMAD.MOV.U32 R15, RZ, RZ, 0x989680 ;  /* 0x00989680ff0f7424 */ /* 0x000fe200078e00ff */
[----:B------:R-:W2:Y:S05]  /*00b0*/  S2R R13, SR_TID.X ;  /* 0x00000000000d7919 */ /* 0x000eaa0000002100 */
[----:B------:R-:W3:Y:S08]  /*00c0*/  LDC R8, c[0x0][0x364] ;  /* 0x0000d900ff087b82 */ /* 0x000ef00000000800 */
[----:B------:R-:W4:Y:S08]  /*00d0*/  LDC R0, c[0x0][0x360] ;  /* 0x0000d800ff007b82 */ /* 0x000f300000000800 */
[----:B------:R-:W5:Y:S01]  /*00e0*/  LDC R7, c[0x0][0x38c] ;  /* 0x0000e300ff077b82 */ /* 0x000f620000000800 */
[----:B0-----:R-:W-:-:S02]  /*00f0*/  IMAD.IADD R2, R9, 0x1, R4 ;  /* 0x0000000109027824 */ /* 0x001fc400078e0204 */
[----:B---3--:R-:W-:Y:S02]  /*0100*/  IMAD R8, R8, UR5, R9 ;  /* 0x0000000508087c24 */ /* 0x008fe4000f8e0209 */
[----:B--2---:R-:W-:Y:S02]  /*0110*/  IMAD.IADD R10, R13, 0x1, R4 ;  /* 0x000000010d0a7824 */ /* 0x004fe400078e0204 */
[----:B------:R-:W-:Y:S02]  /*0120*/  IMAD R3, R8, R5, RZ ;  /* 0x0000000508037224 */ /* 0x000fe400078e02ff */
[----:B----4-:R-:W-:Y:S01]  /*0130*/  IMAD R6, R0, UR4, R13 ;  /* 0x0000000400067c24 */ /* 0x010fe2000f8e020d */
[----:B------:R-:W0:Y:S01]  /*0140*/  LDCU.64 UR4, c[0x0][0x358] ;  /* 0x00006b00ff0477ac */ /* 0x000e220008000a00 */
[-C--:B-----5:R-:W-:Y:S02]  /*0150*/  ISETP.GE.U32.AND P0, PT, R2, R7.reuse, PT ;  /* 0x000000070200720c */ /* 0x0a0fe40003f06070 */
[----:B------:R-:W-:-:S02]  /*0160*/  ISETP.GE.U32.AND P1, PT, R10, R7, PT ;  /* 0x000000070a00720c */ /* 0x000fc40003f26070 */
[-C--:B------:R-:W-:Y:S02]  /*0170*/  ISETP.GE.OR P0, PT, R6, R7.reuse, P0 ;  /* 0x000000070600720c */ /* 0x080fe40000706670 */
[----:B------:R-:W-:-:S11]  /*0180*/  ISETP.GE.OR P1, PT, R8, R7, P1 ;  /* 0x000000070800720c */ /* 0x000fd60000f26670 */
[----:B------:R-:W-:Y:S01]  /*0190*/  @!P0 IMAD R5, R2, R5, RZ ;  /* 0x0000000502058224 */ /* 0x000fe200078e02ff */
[----:B-1----:R-:W-:-:S04]  /*01a0*/  IADD3 R2, P2, PT, R3, UR6, RZ ;  /* 0x0000000603027c10 */ /* 0x002fc8000ff5e0ff */
[----:B------:R-:W-:Y:S01]  /*01b0*/  @!P0 IADD3 R16, P3, PT, R5, UR6, RZ ;  /* 0x0000000605108c10 */ /* 0x000fe2000ff7e0ff */
[----:B------:R-:W-:Y:S01]  /*01c0*/  IMAD.MOV.U32 R5, RZ, RZ, 0x989680 ;  /* 0x00989680ff057424 */ /* 0x000fe200078e00ff */
[----:B------:R-:W-:-:S03]  /*01d0*/  LEA.HI.X.SX32 R3, R3, UR7, 0x1, P2 ;  /* 0x0000000703037c11 */ /* 0x000fc600090f0eff */
[----:B------:R-:W-:Y:S02]  /*01e0*/  @!P0 IMAD.X R17, RZ, RZ, UR7, P3 ;  /* 0x00000007ff118e24 */ /* 0x000fe400098e06ff */
[----:B------:R-:W-:-:S04]  /*01f0*/  @!P1 IMAD.WIDE.U32 R10, R10, 0x4, R2 ;  /* 0x000000040a0a9825 */ /* 0x000fc800078e0002 */
[----:B------:R-:W-:Y:S01]  /*0200*/  @!P0 IMAD.WIDE R16, R6, 0x4, R16 ;  /* 0x0000000406108825 */ /* 0x000fe200078e0210 */
[----:B0-----:R-:W2:Y:S04]  /*0210*/  @!P1 LDG.E R5, desc[UR4][R10.64] ;  /* 0x000000040a059981 */ /* 0x001ea8000c1e1900 */
[----:B------:R-:W3:Y:S01]  /*0220*/  @!P0 LDG.E R15, desc[UR4][R16.64] ;  /* 0x00000004100f8981 */ /* 0x000ee2000c1e1900 */
[----:B------:R-:W-:Y:S02]  /*0230*/  MOV R12, 0x400 ;  /* 0x00000400000c7802 */ /* 0x000fe40000000f00 */
[----:B------:R-:W-:Y:S01]  /*0240*/  VIMNMX R8, PT, PT, R8, R6, !PT ;  /* 0x0000000608087248 */ /* 0x000fe20007fe0100 */
[----:B------:R-:W0:Y:S02]  /*0250*/  S2R R19, SR_CgaCtaId ;  /* 0x0000000000137919 */ /* 0x000e240000008800 */
[----:B------:R-:W-:Y:S01]  /*0260*/  VIADD R14, R12, 0x900 ;  /* 0x000009000c0e7836 */ /* 0x000fe20000000000 */
[----:B------:R-:W-:-:S02]  /*0270*/  ISETP.GE.AND P0, PT, R8, R7, PT ;  /* 0x000000070800720c */ /* 0x000fc40003f06270 */
[C---:B0-----:R-:W-:Y:S02]  /*0280*/  LEA R12, R19.reuse, R12, 0x18 ;  /* 0x0000000c130c7211 */ /* 0x041fe400078ec0ff */
[----:B------:R-:W-:-:S03]  /*0290*/  LEA R14, R19, R14, 0x18 ;  /* 0x0000000e130e7211 */ /* 0x000fc600078ec0ff */
[C---:B------:R-:W-:Y:S02]  /*02a0*/  IMAD R12, R9.reuse, 0x60, R12 ;  /* 0x00000060090c7824 */ /* 0x040fe400078e020c */
[----:B------:R-:W-:Y:S02]  /*02b0*/  IMAD R18, R9, 0x60, R14 ;  /* 0x0000006009127824 */ /* 0x000fe400078e020e */
[C---:B------:R-:W-:Y:S02]  /*02c0*/  IMAD R8, R13.reuse, 0x4, R12 ;  /* 0x000000040d087824 */ /* 0x040fe400078e020c */
[----:B------:R-:W-:-:S03]  /*02d0*/  IMAD R18, R13, 0x4, R18 ;  /* 0x000000040d127824 */ /* 0x000fc600078e0212 */
[----:B--2---:R0:W-:Y:S04]  /*02e0*/  STS [R8], R5 ;  /* 0x0000000508007388 */ /* 0x0041e80000000800 */
[----:B---3--:R0:W-:Y:S01]  /*02f0*/  STS [R18], R15 ;  /* 0x0000000f12007388 */ /* 0x0081e20000000800 */
[----:B------:R-:W-:Y:S05]  /*0300*/  @P0 EXIT ;  /* 0x000000000000094d */ /* 0x000fea0003800000 */
[----:B------:R-:W-:-:S04]  /*0310*/  IMAD.WIDE R2, R6, 0x4, R2 ;  /* 0x0000000406027825 */ /* 0x000fc800078e0202 */
[----:B------:R-:W-:Y:S01]  /*0320*/  IMAD.IADD R6, R0, 0x1, R4 ;  /* 0x0000000100067824 */ /* 0x000fe200078e0204 */
[----:B------:R1:W5:Y:S01]  /*0330*/  LDG.E R17, desc[UR4][R2.64] ;  /* 0x0000000402117981 */ /* 0x000362000c1e1900 */
[----:B------:R-:W-:Y:S03]  /*0340*/  BAR.SYNC.DEFER_BLOCKING 0x0 ;  /* 0x0000000000007b1d */ /* 0x000fe60000010000 */
[----:B------:R-:W-:-:S13]  /*0350*/  ISETP.GE.U32.AND P0, PT, R6, R7, PT ;  /* 0x000000070600720c */ /* 0x000fda0003f06070 */
[----:B------:R-:W-:-:S05]  /*0360*/  @P0 IMAD.IADD R0, R7, 0x1, -R4 ;  /* 0x0000000107000824 */ /* 0x000fca00078e0a04 */
[----:B------:R-:W-:-:S13]  /*0370*/  ISETP.GE.AND P0, PT, R0, 0x1, PT ;  /* 0x000000010000780c */ /* 0x000fda0003f06270 */
[----:B-1----:R-:W-:Y:S05]  /*0380*/  @!P0 BRA `(.L_x_0) ;  /* 0x0000000400208947 */ /* 0x002fea0003800000 */
[----:B------:R-:W-:Y:S01]  /*0390*/  VIMNMX.U32 R7, PT, PT, R6, R7, PT ;  /* 0x0000000706077248 */ /* 0x000fe20003fe0000 */
[----:B0-----:R-:W-:Y:S01]  /*03a0*/  IMAD.MOV.U32 R15, RZ, RZ, RZ ;  /* 0x000000ffff0f7224 */ /* 0x001fe200078e00ff */
[----:B------:R-:W-:-:S03]  /*03b0*/  LOP3.LUT R25, R0, 0x7, RZ, 0xc0, !PT ;  /* 0x0000000700197812 */ /* 0x000fc600078ec0ff */
[----:B------:R-:W-:Y:S01]  /*03c0*/  IMAD.IADD R7, R4, 0x1, -R7 ;  /* 0x0000000104077824 */ /* 0x000fe200078e0a07 */
[----:B------:R-:W-:-:S04]  /*03d0*/  ISETP.NE.AND P1, PT, R25, RZ, PT ;  /* 0x000000ff1900720c */ /* 0x000fc80003f25270 */
[----:B------:R-:W-:-:S13]  /*03e0*/  ISETP.GT.U32.AND P0, PT, R7, -0x8, PT ;  /* 0xfffffff80700780c */ /* 0x000fda0003f04070 */
[----:B------:R-:W-:Y:S05]  /*03f0*/  @P0 BRA `(.L_x_1) ;  /* 0x0000000000700947 */ /* 0x000fea0003800000 */
[----:B------:R-:W-:Y:S01]  /*0400*/  LOP3.LUT R15, R0, 0x7ffffff8, RZ, 0xc0, !PT ;  /* 0x7ffffff8000f7812 */ /* 0x000fe200078ec0ff */
[----:B------:R-:W-:Y:S02]  /*0410*/  IMAD R18, R13, 0x4, R14 ;  /* 0x000000040d127824 */ /* 0x000fe400078e020e */
[----:B------:R-:W-:Y:S02]  /*0420*/  VIADD R16, R12, 0x10 ;  /* 0x000000100c107836 */ /* 0x000fe40000000000 */
[----:B------:R-:W-:Y:S02]  /*0430*/  VIADD R18, R18, 0x180 ;  /* 0x0000018012127836 */ /* 0x000fe40000000000 */
[----:B------:R-:W-:-:S07]  /*0440*/  IMAD.MOV R19, RZ, RZ, -R15 ;  /* 0x000000ffff137224 */ /* 0x000fce00078e0a0f */
.L_x_2:
[----:B------:R-:W-:Y:S01]  /*0450*/  LDS R24, [R18+-0x180] ;  /* 0xfffe800012187984 */ /* 0x000fe20000000800 */
[----:B------:R-:W-:-:S03]  /*0460*/  VIADD R19, R19, 0x8 ;  /* 0x0000000813137836 */ /* 0x000fc60000000000 */
[----:B------:R-:W0:Y:S02]  /*0470*/  LDS.128 R4, [R16+-0x10] ;  /* 0xfffff00010047984 */ /* 0x000e240000000c00 */
[----:B------:R-:W-:Y:S02]  /*0480*/  ISETP.NE.AND P0, PT, R19, RZ, PT ;  /* 0x000000ff1300720c */ /* 0x000fe40003f05270 */
[----:B------:R-:W1:Y:S04]  /*0490*/  LDS R26, [R18+-0x120] ;  /* 0xfffee000121a7984 */ /* 0x000e680000000800 */
[----:B------:R-:W2:Y:S04]  /*04a0*/  LDS R23, [R18+-0xc0] ;  /* 0xffff400012177984 */ /* 0x000ea80000000800 */
[----:B------:R-:W3:Y:S04]  /*04b0*/  LDS R22, [R18+-0x60] ;  /* 0xffffa00012167984 */ /* 0x000ee80000000800 */
[----:B------:R-:W-:Y:S04]  /*04c0*/  LDS R21, [R18] ;  /* 0x0000000012157984 */ /* 0x000fe80000000800 */
[----:B------:R4:W3:Y:S04]  /*04d0*/  LDS.128 R8, [R16] ;  /* 0x0000000010087984 */ /* 0x0008e80000000c00 */
[----:B------:R-:W3:Y:S01]  /*04e0*/  LDS R20, [R18+0x60] ;  /* 0x0000600012147984 */ /* 0x000ee20000000800 */
[----:B----4-:R-:W-:Y:S01]  /*04f0*/  VIADD R16, R16, 0x20 ;  /* 0x0000002010107836 */ /* 0x010fe20000000000 */
[----:B0----5:R-:W-:-:S02]  /*0500*/  VIADDMNMX.U32 R24, R24, R4, R17, PT ;  /* 0x0000000418187246 */ /* 0x021fc40003800011 */
[----:B------:R-:W0:Y:S02]  /*0510*/  LDS R17, [R18+0xc0] ;  /* 0x0000c00012117984 */ /* 0x000e240000000800 */
[----:B-1----:R-:W-:Y:S02]  /*0520*/  VIADDMNMX.U32 R5, R26, R5, R24, PT ;  /* 0x000000051a057246 */ /* 0x002fe40003800018 */
[----:B------:R1:W4:Y:S02]  /*0530*/  LDS R4, [R18+0x120] ;  /* 0x0001200012047984 */ /* 0x0003240000000800 */
[----:B--2---:R-:W-:-:S04]  /*0540*/  VIADDMNMX.U32 R5, R23, R6, R5, PT ;  /* 0x0000000617057246 */ /* 0x004fc80003800005 */
[----:B---3--:R-:W-:Y:S01]  /*0550*/  VIADDMNMX.U32 R5, R22, R7, R5, PT ;  /* 0x0000000716057246 */ /* 0x008fe20003800005 */
[----:B-1----:R-:W-:-:S03]  /*0560*/  VIADD R18, R18, 0x300 ;  /* 0x0000030012127836 */ /* 0x002fc60000000000 */
[----:B------:R-:W-:-:S04]  /*0570*/  VIADDMNMX.U32 R5, R21, R8, R5, PT ;  /* 0x0000000815057246 */ /* 0x000fc80003800005 */
[----:B------:R-:W-:-:S04]  /*0580*/  VIADDMNMX.U32 R5, R20, R9, R5, PT ;  /* 0x0000000914057246 */ /* 0x000fc80003800005 */
[----:B0-----:R-:W-:-:S04]  /*0590*/  VIADDMNMX.U32 R17, R17, R10, R5, PT ;  /* 0x0000000a11117246 */ /* 0x001fc80003800005 */
[----:B----4-:R-:W-:Y:S01]  /*05a0*/  VIADDMNMX.U32 R17, R4, R11, R17, PT ;  /* 0x0000000b04117246 */ /* 0x010fe20003800011 */
[----:B------:R-:W-:Y:S06]  /*05b0*/  @P0 BRA `(.L_x_2) ;  /* 0xfffffffc00a40947 */ /* 0x000fec000383ffff */
.L_x_1:
[----:B------:R-:W-:Y:S05]  /*05c0*/  @!P1 BRA `(.L_x_0) ;  /* 0x0000000000909947 */ /* 0x000fea0003800000 */
[----:B------:R-:W-:Y:S01]  /*05d0*/  ISETP.GE.U32.AND P0, PT, R25, 0x4, PT ;  /* 0x000000041900780c */ /* 0x000fe20003f06070 */
[----:B------:R-:W-:Y:S01]  /*05e0*/  IMAD R14, R13, 0x4, R14 ;  /* 0x000000040d0e7824 */ /* 0x000fe200078e020e */
[----:B------:R-:W-:-:S04]  /*05f0*/  LOP3.LUT R18, R0, 0x3, RZ, 0xc0, !PT ;  /* 0x0000000300127812 */ /* 0x000fc800078ec0ff */
[----:B------:R-:W-:-:S07]  /*0600*/  ISETP.NE.AND P1, PT, R18, RZ, PT ;  /* 0x000000ff1200720c */ /* 0x000fce0003f25270 */
[----:B------:R-:W-:Y:S06]  /*0610*/  @!P0 BRA `(.L_x_3) ;  /* 0x0000000000348947 */ /* 0x000fec0003800000 */
[C---:B------:R-:W-:Y:S02]  /*0620*/  IMAD R9, R15.reuse, 0x60, R14 ;  /* 0x000000600f097824 */ /* 0x040fe400078e020e */
[C---:B------:R-:W-:Y:S02]  /*0630*/  IMAD R8, R15.reuse, 0x4, R12 ;  /* 0x000000040f087824 */ /* 0x040fe400078e020c */
[----:B------:R-:W-:Y:S01]  /*0640*/  VIADD R15, R15, 0x4 ;  /* 0x000000040f0f7836 */ /* 0x000fe20000000000 */
[----:B------:R-:W-:Y:S04]  /*0650*/  LDS R10, [R9] ;  /* 0x00000000090a7984 */ /* 0x000fe80000000800 */
[----:B------:R-:W0:Y:S04]  /*0660*/  LDS.64 R6, [R8] ;  /* 0x0000000008067984 */ /* 0x000e280000000a00 */
[----:B------:R-:W1:Y:S04]  /*0670*/  LDS R11, [R9+0x60] ;  /* 0x00006000090b7984 */ /* 0x000e680000000800 */
[----:B------:R-:W-:Y:S04]  /*0680*/  LDS R13, [R9+0xc0] ;  /* 0x0000c000090d7984 */ /* 0x000fe80000000800 */
[----:B------:R-:W2:Y:S04]  /*0690*/  LDS.64 R4, [R8+0x8] ;  /* 0x0000080008047984 */ /* 0x000ea80000000a00 */
[----:B------:R-:W3:Y:S01]  /*06a0*/  LDS R16, [R9+0x120] ;  /* 0x0001200009107984 */ /* 0x000ee20000000800 */
[----:B0----5:R-:W-:-:S04]  /*06b0*/  VIADDMNMX.U32 R6, R10, R6, R17, PT ;  /* 0x000000060a067246 */ /* 0x021fc80003800011 */
[----:B-1----:R-:W-:-:S04]  /*06c0*/  VIADDMNMX.U32 R7, R11, R7, R6, PT ;  /* 0x000000070b077246 */ /* 0x002fc80003800006 */
[----:B--2---:R-:W-:-:S04]  /*06d0*/  VIADDMNMX.U32 R4, R13, R4, R7, PT ;  /* 0x000000040d047246 */ /* 0x004fc80003800007 */
[----:B---3--:R-:W-:-:S07]  /*06e0*/  VIADDMNMX.U32 R17, R16, R5, R4, PT ;  /* 0x0000000510117246 */ /* 0x008fce0003800004 */
.L_x_3:
[----:B------:R-:W-:Y:S05]  /*06f0*/  @!P1 BRA `(.L_x_0) ;  /* 0x0000000000449947 */ /* 0x000fea0003800000 */
[----:B------:R-:W-:Y:S02]  /*0700*/  ISETP.NE.AND P0, PT, R18, 0x1, PT ;  /* 0x000000011200780c */ /* 0x000fe40003f05270 */
[----:B------:R-:W-:-:S04]  /*0710*/  LOP3.LUT R0, R0, 0x1, RZ, 0xc0, !PT ;  /* 0x0000000100007812 */ /* 0x000fc800078ec0ff */
[----:B------:R-:W-:-:S07]  /*0720*/  ISETP.NE.U32.AND P1, PT, R0, 0x1, PT ;  /* 0x000000010000780c */ /* 0x000fce0003f25070 */
[----:B------:R-:W-:Y:S06]  /*0730*/  @!P0 BRA `(.L_x_4) ;  /* 0x0000000000208947 */ /* 0x000fec0003800000 */
[C---:B------:R-:W-:Y:S02]  /*0740*/  IMAD R6, R15.reuse, 0x60, R14 ;  /* 0x000000600f067824 */ /* 0x040fe400078e020e */
[C---:B------:R-:W-:Y:S02]  /*0750*/  IMAD R0, R15.reuse, 0x4, R12 ;  /* 0x000000040f007824 */ /* 0x040fe400078e020c */
[----:B------:R-:W-:Y:S01]  /*0760*/  VIADD R15, R15, 0x2 ;  /* 0x000000020f0f7836 */ /* 0x000fe20000000000 */
[----:B------:R-:W-:Y:S04]  /*0770*/  LDS R7, [R6] ;  /* 0x0000000006077984 */ /* 0x000fe80000000800 */
[----:B------:R-:W0:Y:S04]  /*0780*/  LDS.64 R4, [R0] ;  /* 0x0000000000047984 */ /* 0x000e280000000a00 */
[----:B------:R-:W1:Y:S01]  /*0790*/  LDS R8, [R6+0x60] ;  /* 0x0000600006087984 */ /* 0x000e620000000800 */
[----:B0----5:R-:W-:-:S04]  /*07a0*/  VIADDMNMX.U32 R4, R7, R4, R17, PT ;  /* 0x0000000407047246 */ /* 0x021fc80003800011 */
[----:B-1----:R-:W-:-:S07]  /*07b0*/  VIADDMNMX.U32 R17, R8, R5, R4, PT ;  /* 0x0000000508117246 */ /* 0x002fce0003800004 */
.L_x_4:
[C---:B------:R-:W-:Y:S02]  /*07c0*/  @!P1 IMAD R12, R15.reuse, 0x4, R12 ;  /* 0x000000040f0c9824 */ /* 0x040fe400078e020c */
[----:B------:R-:W-:-:S04]  /*07d0*/  @!P1 IMAD R14, R15, 0x60, R14 ;  /* 0x000000600f0e9824 */ /* 0x000fc800078e020e */
[----:B------:R-:W-:Y:S04]  /*07e0*/  @!P1 LDS R12, [R12] ;  /* 0x000000000c0c9984 */ /* 0x000fe80000000800 */
[----:B------:R-:W0:Y:S02]  /*07f0*/  @!P1 LDS R14, [R14] ;  /* 0x000000000e0e9984 */ /* 0x000e240000000800 */
[----:B0----5:R-:W-:-:S07]  /*0800*/  @!P1 VIADDMNMX.U32 R17, R14, R12, R17, PT ;  /* 0x0000000c0e119246 */ /* 0x021fce0003800011 */
.L_x_0:
[----:B-----5:R-:W-:Y:S01]  /*0810*/  STG.E desc[UR4][R2.64], R17 ;  /* 0x0000001102007986 */ /* 0x020fe2000c101904 */
[----:B------:R-:W-:Y:S05]  /*0820*/  EXIT ;  /* 0x000000000000794d */ /* 0x000fea0003800000 */
.L_x_5:
[----:B------:R-:W-:-:S00]  /*0830*/  BRA `(.L_x_5) ;  /* 0xfffffffc00fc7947 */ /* 0x000fc0000383ffff */
[----:B------:R-:W-:-:S00]  /*0840*/  NOP ;  /* 0x0000000000007918 */ /* 0x000fc00000000000 */
        /* <DEDUP_REMOVED lines=11> */
.L_x_21:


//--------------------- .text._Z7phase2bPjiiii    --------------------------
	.section	.text._Z7phase2bPjiiii,"ax",@progbits
	.align	128
        .global         _Z7phase2bPjiiii
        .type           _Z7phase2bPjiiii,@function
        .size           _Z7phase2bPjiiii,(.L_x_22 - _Z7phase2bPjiiii)
        .other          _Z7phase2bPjiiii,@"STO_CUDA_ENTRY STV_DEFAULT"
_Z7phase2bPjiiii:
.text._Z7phase2bPjiiii:
[----:B------:R-:W-:Y:S08]  /*0000*/  LDC R1, c[0x0][0x37c] ;  /* 0x0000df00ff017b82 */ /* 0x000ff00000000800 */
[----:B------:R-:W0:Y:S08]  /*0010*/  S2UR UR4, SR_CTAID.X ;  /* 0x00000000000479c3 */ /* 0x000e300000002500 */
[----:B------:R-:W0:Y:S02]  /*0020*/  LDC R9, c[0x0][0x388] ;  /* 0x0000e200ff097b82 */ /* 0x000e240000000800 */
[----:B0-----:R-:W-:-:S13]  /*0030*/  ISETP.NE.AND P0, PT, R9, UR4, PT ;  /* 0x0000000409007c0c */ /* 0x001fda000bf05270 */
[----:B------:R-:W-:Y:S05]  /*0040*/  @!P0 EXIT ;  /* 0x000000000000894d */ /* 0x000fea0003800000 */
[----:B------:R-:W0:Y:S01]  /*0050*/  S2R R0, SR_TID.Y ;  /* 0x0000000000007919 */ /* 0x000e220000002200 */
[----:B------:R-:W0:Y:S01]  /*0060*/  LDC R5, c[0x0][0x390] ;  /* 0x0000e400ff057b82 */ /* 0x000e220000000800 */
[----:B------:R-:W1:Y:S01]  /*0070*/  LDCU UR5, c[0x0][0x364] ;  /* 0x00006c80ff0577ac */ /* 0x000e620008000800 */
[----:B------:R-:W-:Y:S01]  /*0080*/  HFMA2 R14, -RZ, RZ, 9.059906005859375e-06, -0.0015869140625 ;  /* 0x00989680ff0e7431 */ /* 0x000fe200000001ff */
[----:B------:R-:W2:Y:S01]  /*0090*/  S2R R8, SR_TID.X ;  /* 0x0000000000087919 */ /* 0x000ea20000002100 */
[----:B------:R-:W3:Y:S04]  /*00a0*/  LDCU UR6, c[0x0][0x394] ;  /* 0x00007280ff0677ac */ /* 0x000ee80008000800 */
[----:B------:R-:W4:Y:S08]  /*00b0*/  LDC R6, c[0x0][0x38c] ;  /* 0x0000e300ff067b82 */ /* 0x000f300000000800 */
[----:B------:R-:W5:Y:S08]  /*00c0*/  LDC R4, c[0x0][0x360] ;  /* 0x0000d800ff047b82 */ /* 0x000f700000000800 */
[----:B------:R-:W3:Y:S01]  /*00d0*/  LDC.64 R2, c[0x0][0x380] ;  /* 0x0000e000ff027b82 */ /* 0x000ee20000000a00 */
[----:B0-----:R-:W-:-:S02]  /*00e0*/  IMAD.IADD R10, R0, 0x1, R5 ;  /* 0x00000001000a7824 */ /* 0x001fc400078e0205 */
[----:B--2---:R-:W-:-:S05]  /*00f0*/  IMAD.IADD R15, R8, 0x1, R5 ;  /* 0x00000001080f7824 */ /* 0x004fca00078e0205 */
[----:B------:R-:W-:-:S04]  /*0100*/  VIMNMX.U32 R7, PT, PT, R10, R15, !PT ;  /* 0x0000000f0a077248 */ /* 0x000fc80007fe0000 */
[----:B----4-:R-:W-:Y:S01]  /*0110*/  ISETP.GE.U32.AND P1, PT, R7, R6, PT ;  /* 0x000000060700720c */ /* 0x010fe20003f26070 */
[----:B-1----:R-:W-:Y:S02]  /*0120*/  IMAD R7, R9, UR5, R0 ;  /* 0x0000000509077c24 */ /* 0x002fe4000f8e0200 */
[----:B-----5:R-:W-:Y:S01]  /*0130*/  IMAD R9, R4, UR4, R8 ;  /* 0x0000000404097c24 */ /* 0x020fe2000f8e0208 */
[----:B------:R-:W0:Y:S01]  /*0140*/  LDCU.64 UR4, c[0x0][0x358] ;  /* 0x00006b00ff0477ac */ /* 0x000e220008000a00 */
[----:B---3--:R-:W-:-:S03]  /*0150*/  IMAD R11, R7, UR6, RZ ;  /* 0x00000006070b7c24 */ /* 0x008fc6000f8e02ff */
[----:B------:R-:W-:-:S05]  /*0160*/  VIMNMX R7, PT, PT, R7, R9, !PT ;  /* 0x0000000907077248 */ /* 0x000fca0007fe0100 */
[----:B------:R-:W-:Y:S01]  /*0170*/  @!P1 IMAD R13, R10, UR6, RZ ;  /* 0x000000060a0d9c24 */ /* 0x000fe2000f8e02ff */
[----:B------:R-:W-:-:S04]  /*0180*/  IADD3 R10, P0, PT, R11, R2, RZ ;  /* 0x000000020b0a7210 */ /* 0x000fc80007f1e0ff */
[----:B------:R-:W-:Y:S02]  /*0190*/  @!P1 IADD3 R12, P2, PT, R13, R2, RZ ;  /* 0x000000020d0c9210 */ /* 0x000fe40007f5e0ff */
[----:B------:R-:W-:Y:S02]  /*01a0*/  LEA.HI.X.SX32 R11, R11, R3, 0x1, P0 ;  /* 0x000000030b0b7211 */ /* 0x000fe400000f0eff */
[----:B------:R-:W-:Y:S01]  /*01b0*/  ISETP.GE.AND P0, PT, R7, R6, PT ;  /* 0x000000060700720c */ /* 0x000fe20003f06270 */
[----:B------:R-:W-:Y:S02]  /*01c0*/  @!P1 IMAD.X R13, RZ, RZ, R3, P2 ;  /* 0x000000ffff0d9224 */ /* 0x000fe400010e0603 */
[----:B------:R-:W-:-:S04]  /*01d0*/  IMAD.WIDE R2, R9, 0x4, R10 ;  /* 0x0000000409027825 */ /* 0x000fc800078e020a */
[----:B------:R-:W-:-:S04]  /*01e0*/  @!P1 IMAD.WIDE.U32 R12, R15, 0x4, R12 ;  /* 0x000000040f0c9825 */ /* 0x000fc800078e000c */
[----:B------:R-:W-:Y:S01]  /*01f0*/  IMAD.MOV.U32 R11, RZ, RZ, 0x989680 ;  /* 0x00989680ff0b7424 */ /* 0x000fe200078e00ff */
[----:B0-----:R0:W2:Y:S05]  /*0200*/  @!P1 LDG.E R14, desc[UR4][R12.64] ;  /* 0x000000040c0e9981 */ /* 0x0010aa000c1e1900 */
[----:B------:R-:W3:Y:S01]  /*0210*/  @!P0 LDG.E R11, desc[UR4][R2.64] ;  /* 0x00000004020b8981 */ /* 0x000ee2000c1e1900 */
[----:B------:R-:W-:Y:S01]  /*0220*/  MOV R7, 0x400 ;  /* 0x0000040000077802 */ /* 0x000fe20000000f00 */
[----:B------:R-:W-:Y:S01]  /*0230*/  IMAD.IADD R15, R4, 0x1, R5 ;  /* 0x00000001040f7824 */ /* 0x000fe200078e0205 */
[----:B------:R-:W-:Y:S01]  /*0240*/  SHF.L.U32 R8, R8, 0x2, RZ ;  /* 0x0000000208087819 */ /* 0x000fe200000006ff */
[----:B------:R-:W1:Y:S02]  /*0250*/  S2R R10, SR_CgaCtaId ;  /* 0x00000000000a7919 */ /* 0x000e640000008800 */
[----:B------:R-:W-:Y:S01]  /*0260*/  VIADD R9, R7, 0x900 ;  /* 0x0000090007097836 */ /* 0x000fe20000000000 */
[----:B------:R-:W-:-:S13]  /*0270*/  ISETP.GE.U32.AND P1, PT, R15, R6, PT ;  /* 0x000000060f00720c */ /* 0x000fda0003f26070 */
[----:B------:R-:W-:Y:S01]  /*0280*/  @P1 IMAD.IADD R4, R6, 0x1, -R5 ;  /* 0x0000000106041824 */ /* 0x000fe200078e0a05 */
[C---:B-1----:R-:W-:Y:S02]  /*0290*/  LEA R7, R10.reuse, R7, 0x18 ;  /* 0x000000070a077211 */ /* 0x042fe400078ec0ff */
[----:B------:R-:W-:-:S03]  /*02a0*/  LEA R9, R10, R9, 0x18 ;  /* 0x000000090a097211 */ /* 0x000fc600078ec0ff */
[C---:B------:R-:W-:Y:S02]  /*02b0*/  IMAD R17, R0.reuse, 0x60, R7 ;  /* 0x0000006000117824 */ /* 0x040fe400078e0207 */
[----:B------:R-:W-:Y:S02]  /*02c0*/  IMAD R19, R0, 0x60, R9 ;  /* 0x0000006000137824 */ /* 0x000fe400078e0209 */
[----:B0-----:R-:W-:Y:S02]  /*02d0*/  IMAD.IADD R13, R17, 0x1, R8 ;  /* 0x00000001110d7824 */ /* 0x001fe400078e0208 */
[----:B------:R-:W-:-:S03]  /*02e0*/  IMAD.IADD R10, R8, 0x1, R19 ;  /* 0x00000001080a7824 */ /* 0x000fc600078e0213 */
[----:B--2---:R0:W-:Y:S04]  /*02f0*/  STS [R13], R14 ;  /* 0x0000000e0d007388 */ /* 0x0041e80000000800 */
[----:B---3--:R0:W-:Y:S01]  /*0300*/  STS [R10], R11 ;  /* 0x0000000b0a007388 */ /* 0x0081e20000000800 */
[----:B------:R-:W-:Y:S05]  /*0310*/  @P0 EXIT ;  /* 0x000000000000094d */ /* 0x000fea0003800000 */
[----:B------:R-:W-:-:S13]  /*0320*/  ISETP.GE.AND P0, PT, R4, 0x1, PT ;  /* 0x000000010400780c */ /* 0x000fda0003f06270 */
[----:B------:R-:W-:Y:S05]  /*0330*/  @!P0 BRA `(.L_x_6) ;  /* 0x0000000400008947 */ /* 0x000fea0003800000 */
[----:B------:R-:W-:Y:S01]  /*0340*/  VIMNMX.U32 R6, PT, PT, R15, R6, PT ;  /* 0x000000060f067248 */ /* 0x000fe20003fe0000 */
[----:B0-----:R-:W-:-:S03]  /*0350*/  IMAD.MOV.U32 R13, RZ, RZ, RZ ;  /* 0x000000ffff0d7224 */ /* 0x001fc600078e00ff */
[----:B------:R-:W-:Y:S02]  /*0360*/  IADD3 R6, PT, PT, -R6, R5, RZ ;  /* 0x0000000506067210 */ /* 0x000fe40007ffe1ff */
[----:B------:R-:W-:Y:S02]  /*0370*/  LOP3.LUT R5, R4, 0x3, RZ, 0xc0, !PT ;  /* 0x0000000304057812 */ /* 0x000fe400078ec0ff */
[----:B------:R-:W-:Y:S02]  /*0380*/  ISETP.GT.U32.AND P1, PT, R6, -0x4, PT ;  /* 0xfffffffc0600780c */ /* 0x000fe40003f24070 */
[----:B------:R-:W-:-:S11]  /*0390*/  ISETP.NE.AND P0, PT, R5, RZ, PT ;  /* 0x000000ff0500720c */ /* 0x000fd60003f05270 */
[----:B------:R-:W-:Y:S05]  /*03a0*/  @P1 BRA `(.L_x_7) ;  /* 0x0000000000981947 */ /* 0x000fea0003800000 */
[----:B------:R-:W-:Y:S01]  /*03b0*/  LOP3.LUT R13, R4, 0x7ffffffc, RZ, 0xc0, !PT ;  /* 0x7ffffffc040d7812 */ /* 0x000fe200078ec0ff */
[----:B------:R-:W-:Y:S01]  /*03c0*/  VIADD R17, R17, 0x8 ;  /* 0x0000000811117836 */ /* 0x000fe20000000000 */
[----:B------:R-:W-:Y:S02]  /*03d0*/  IADD3 R6, PT, PT, R8, 0xc0, R9 ;  /* 0x000000c008067810 */ /* 0x000fe40007ffe009 */
[----:B------:R-:W-:-:S07]  /*03e0*/  IADD3 R4, PT, PT, -R13, RZ, RZ ;  /* 0x000000ff0d047210 */ /* 0x000fce0007ffe1ff */
.L_x_8:
[----:B------:R-:W-:Y:S01]  /*03f0*/  BAR.SYNC.DEFER_BLOCKING 0x0 ;  /* 0x0000000000007b1d */ /* 0x000fe20000010000 */
[----:B------:R-:W-:-:S05]  /*0400*/  VIADD R4, R4, 0x4 ;  /* 0x0000000404047836 */ /* 0x000fca0000000000 */
[----:B------:R-:W-:Y:S01]  /*0410*/  ISETP.NE.AND P2, PT, R4, RZ, PT ;  /* 0x000000ff0400720c */ /* 0x000fe20003f45270 */
[----:B0-----:R-:W-:Y:S04]  /*0420*/  LDS R12, [R6+-0xc0] ;  /* 0xffff4000060c7984 */ /* 0x001fe80000000800 */
[----:B------:R-:W0:Y:S04]  /*0430*/  LDS R15, [R17+-0x8] ;  /* 0xfffff800110f7984 */ /* 0x000e280000000800 */
[----:B------:R-:W1:Y:S01]  /*0440*/  LDS R11, [R10] ;  /* 0x000000000a0b7984 */ /* 0x000e620000000800 */
[----:B0-----:R-:W-:-:S05]  /*0450*/  IMAD.IADD R14, R12, 0x1, R15 ;  /* 0x000000010c0e7824 */ /* 0x001fca00078e020f */
[----:B-1----:R-:W-:-:S13]  /*0460*/  ISETP.GT.U32.AND P1, PT, R11, R14, PT ;  /* 0x0000000e0b00720c */ /* 0x002fda0003f24070 */
[----:B------:R-:W-:Y:S01]  /*0470*/  @P1 STS [R10], R14 ;  /* 0x0000000e0a001388 */ /* 0x000fe20000000800 */
[----:B------:R-:W-:Y:S06]  /*0480*/  BAR.SYNC.DEFER_BLOCKING 0x0 ;  /* 0x0000000000007b1d */ /* 0x000fec0000010000 */
[----:B------:R-:W-:Y:S04]  /*0490*/  LDS R12, [R6+-0x60] ;  /* 0xffffa000060c7984 */ /* 0x000fe80000000800 */
[----:B------:R-:W0:Y:S04]  /*04a0*/  LDS R15, [R17+-0x4] ;  /* 0xfffffc00110f7984 */ /* 0x000e280000000800 */
[----:B------:R-:W1:Y:S01]  /*04b0*/  LDS R11, [R10] ;  /* 0x000000000a0b7984 */ /* 0x000e620000000800 */
[----:B0-----:R-:W-:-:S05]  /*04c0*/  IMAD.IADD R16, R12, 0x1, R15 ;  /* 0x000000010c107824 */ /* 0x001fca00078e020f */
[----:B-1----:R-:W-:-:S13]  /*04d0*/  ISETP.GT.U32.AND P1, PT, R11, R16, PT ;  /* 0x000000100b00720c */ /* 0x002fda0003f24070 */
[----:B------:R-:W-:Y:S01]  /*04e0*/  @P1 STS [R10], R16 ;  /* 0x000000100a001388 */ /* 0x000fe20000000800 */
[----:B------:R-:W-:Y:S06]  /*04f0*/  BAR.SYNC.DEFER_BLOCKING 0x0 ;  /* 0x0000000000007b1d */ /* 0x000fec0000010000 */
[----:B------:R-:W-:Y:S04]  /*0500*/  LDS R12, [R6] ;  /* 0x00000000060c7984 */ /* 0x000fe80000000800 */
[----:B------:R-:W0:Y:S04]  /*0510*/  LDS R15, [R17] ;  /* 0x00000000110f7984 */ /* 0x000e280000000800 */
[----:B------:R-:W1:Y:S01]  /*0520*/  LDS R11, [R10] ;  /* 0x000000000a0b7984 */ /* 0x000e620000000800 */
[----:B0-----:R-:W-:-:S04]  /*0530*/  IADD3 R14, PT, PT, R12, R15, RZ ;  /* 0x0000000f0c0e7210 */ /* 0x001fc80007ffe0ff */
[----:B-1----:R-:W-:-:S13]  /*0540*/  ISETP.GT.U32.AND P1, PT, R11, R14, PT ;  /* 0x0000000e0b00720c */ /* 0x002fda0003f24070 */
[----:B------:R-:W-:Y:S01]  /*0550*/  @P1 STS [R10], R14 ;  /* 0x0000000e0a001388 */ /* 0x000fe20000000800 */
[----:B------:R-:W-:Y:S06]  /*0560*/  BAR.SYNC.DEFER_BLOCKING 0x0 ;  /* 0x0000000000007b1d */ /* 0x000fec0000010000 */
[----:B------:R0:W-:Y:S04]  /*0570*/  LDS R12, [R6+0x60] ;  /* 0x00006000060c7984 */ /* 0x0001e80000000800 */
[----:B------:R1:W2:Y:S04]  /*0580*/  LDS R15, [R17+0x4] ;  /* 0x00000400110f7984 */ /* 0x0002a80000000800 */
[----:B------:R-:W3:Y:S01]  /*0590*/  LDS R11, [R10] ;  /* 0x000000000a0b7984 */ /* 0x000ee20000000800 */
[----:B0-----:R-:W-:-:S02]  /*05a0*/  VIADD R6, R6, 0x180 ;  /* 0x0000018006067836 */ /* 0x001fc40000000000 */
[----:B-1----:R-:W-:Y:S02]  /*05b0*/  VIADD R17, R17, 0x10 ;  /* 0x0000001011117836 */ /* 0x002fe40000000000 */
[----:B--2---:R-:W-:-:S05]  /*05c0*/  IMAD.IADD R12, R12, 0x1, R15 ;  /* 0x000000010c0c7824 */ /* 0x004fca00078e020f */
[----:B---3--:R-:W-:-:S13]  /*05d0*/  ISETP.GT.U32.AND P1, PT, R11, R12, PT ;  /* 0x0000000c0b00720c */ /* 0x008fda0003f24070 */
[----:B------:R0:W-:Y:S01]  /*05e0*/  @P1 STS [R10], R12 ;  /* 0x0000000c0a001388 */ /* 0x0001e20000000800 */
[----:B------:R-:W-:Y:S01]  /*05f0*/  @P1 MOV R11, R12 ;  /* 0x0000000c000b1202 */ /* 0x000fe20000000f00 */
[----:B------:R-:W-:Y:S06]  /*0600*/  @P2 BRA `(.L_x_8) ;  /* 0xfffffffc00782947 */ /* 0x000fec000383ffff */
.L_x_7:
[----:B------:R-:W-:Y:S05]  /*0610*/  @!P0 BRA `(.L_x_6) ;  /* 0x0000000000488947 */ /* 0x000fea0003800000 */
[----:B------:R-:W-:Y:S01]  /*0620*/  IMAD R0, R0, 0x18, R13 ;  /* 0x0000001800007824 */ /* 0x000fe200078e020d */
[----:B------:R-:W-:Y:S01]  /*0630*/  IADD3 R5, PT, PT, -R5, RZ, RZ ;  /* 0x000000ff05057210 */ /* 0x000fe20007ffe1ff */
[----:B------:R-:W-:Y:S02]  /*0640*/  IMAD R8, R13, 0x60, R8 ;  /* 0x000000600d087824 */ /* 0x000fe400078e0208 */
[----:B------:R-:W-:Y:S02]  /*0650*/  IMAD.U32 R7, R0, 0x4, R7 ;  /* 0x0000000400077824 */ /* 0x000fe400078e0007 */
[----:B------:R-:W-:-:S07]  /*0660*/  IMAD.IADD R8, R9, 0x1, R8 ;  /* 0x0000000109087824 */ /* 0x000fce00078e0208 */
.L_x_9:
[----:B------:R-:W-:Y:S01]  /*0670*/  BAR.SYNC.DEFER_BLOCKING 0x0 ;  /* 0x0000000000007b1d */ /* 0x000fe20000010000 */
[----:B------:R-:W-:-:S05]  /*0680*/  VIADD R5, R5, 0x1 ;  /* 0x0000000105057836 */ /* 0x000fca0000000000 */
[----:B------:R-:W-:Y:S01]  /*0690*/  ISETP.NE.AND P1, PT, R5, RZ, PT ;  /* 0x000000ff0500720c */ /* 0x000fe20003f25270 */
[----:B-1----:R1:W-:Y:S04]  /*06a0*/  LDS R0, [R8] ;  /* 0x0000000008007984 */ /* 0x0023e80000000800 */
[----:B------:R2:W3:Y:S04]  /*06b0*/  LDS R9, [R7] ;  /* 0x0000000007097984 */ /* 0x0004e80000000800 */
[----:B------:R-:W4:Y:S01]  /*06c0*/  LDS R11, [R10] ;  /* 0x000000000a0b7984 */ /* 0x000f220000000800 */
[----:B-1----:R-:W-:Y:S01]  /*06d0*/  IADD3 R8, PT, PT, R8, 0x60, RZ ;  /* 0x0000006008087810 */ /* 0x002fe20007ffe0ff */
[----:B--2---:R-:W-:Y:S01]  /*06e0*/  VIADD R7, R7, 0x4 ;  /* 0x0000000407077836 */ /* 0x004fe20000000000 */
[----:B---3--:R-:W-:-:S04]  /*06f0*/  IADD3 R0, PT, PT, R0, R9, RZ ;  /* 0x0000000900007210 */ /* 0x008fc80007ffe0ff */
[----:B----4-:R-:W-:-:S13]  /*0700*/  ISETP.GT.U32.AND P0, PT, R11, R0, PT ;  /* 0x000000000b00720c */ /* 0x010fda0003f04070 */
[----:B------:R1:W-:Y:S01]  /*0710*/  @P0 STS [R10], R0 ;  /* 0x000000000a000388 */ /* 0x0003e20000000800 */
[----:B------:R-:W-:Y:S01]  /*0720*/  @P0 IMAD.MOV.U32 R11, RZ, RZ, R0 ;  /* 0x000000ffff0b0224 */ /* 0x000fe200078e0000 */
[----:B------:R-:W-:Y:S06]  /*0730*/  @P1 BRA `(.L_x_9) ;  /* 0xfffffffc00cc1947 */ /* 0x000fec000383ffff */
.L_x_6:
[----:B------:R-:W-:Y:S01]  /*0740*/  STG.E desc[UR4][R2.64], R11 ;  /* 0x0000000b02007986 */ /* 0x000fe2000c101904 */
[----:B------:R-:W-:Y:S05]  /*0750*/  EXIT ;  /* 0x000000000000794d */ /* 0x000fea0003800000 */
.L_x_10:
        /* <DEDUP_REMOVED lines=10> */
.L_x_22:


//--------------------- .text._Z7phase2aPjiiii    --------------------------
	.section	.text._Z7phase2aPjiiii,"ax",@progbits
	.align	128
        .global         _Z7phase2aPjiiii
        .type           _Z7phase2aPjiiii,@function
        .size           _Z7phase2aPjiiii,(.L_x_23 - _Z7phase2aPjiiii)
        .other          _Z7phase2aPjiiii,@"STO_CUDA_ENTRY STV_DEFAULT"
_Z7phase2aPjiiii:
.text._Z7phase2aPjiiii:
[----:B------:R-:W-:Y:S08]  /*0000*/  LDC R1, c[0x0][0x37c] ;  /* 0x0000df00ff017b82 */ /* 0x000ff00000000800 */
[----:B------:R-:W0:Y:S08]  /*0010*/  S2UR UR4, SR_CTAID.Y ;  /* 0x00000000000479c3 */ /* 0x000e300000002600 */
[----:B------:R-:W0:Y:S02]  /*0020*/  LDC R6, c[0x0][0x388] ;  /* 0x0000e200ff067b82 */ /* 0x000e240000000800 */
[----:B0-----:R-:W-:-:S13]  /*0030*/  ISETP.NE.AND P0, PT, R6, UR4, PT ;  /* 0x0000000406007c0c */ /* 0x001fda000bf05270 */
[----:B------:R-:W-:Y:S05]  /*0040*/  @!P0 EXIT ;  /* 0x000000000000894d */ /* 0x000fea0003800000 */
[----:B------:R-:W0:Y:S01]  /*0050*/  S2R R0, SR_TID.Y ;  /* 0x0000000000007919 */ /* 0x000e220000002200 */
[----:B------:R-:W0:Y:S01]  /*0060*/  LDCU UR11, c[0x0][0x390] ;  /* 0x00007200ff0b77ac */ /* 0x000e220008000800 */
[----:B------:R-:W1:Y:S01]  /*0070*/  LDC R5, c[0x0][0x364] ;  /* 0x0000d900ff057b82 */ /* 0x000e620000000800 */
[----:B------:R-:W2:Y:S01]  /*0080*/  S2R R11, SR_TID.X ;  /* 0x00000000000b7919 */ /* 0x000ea20000002100 */
[----:B------:R-:W3:Y:S01]  /*0090*/  LDCU UR12, c[0x0][0x38c] ;  /* 0x00007180ff0c77ac */ /* 0x000ee20008000800 */
[----:B------:R-:W4:Y:S05]  /*00a0*/  LDCU UR5, c[0x0][0x394] ;  /* 0x00007280ff0577ac */ /* 0x000f2a0008000800 */
[----:B------:R-:W5:Y:S01]  /*00b0*/  LDC.64 R2, c[0x0][0x380] ;  /* 0x0000e000ff027b82 */ /* 0x000f620000000a00 */
[----:B------:R-:W3:Y:S01]  /*00c0*/  LDCU UR10, c[0x0][0x360] ;  /* 0x00006c00ff0a77ac */ /* 0x000ee20008000800 */
[----:B------:R-:W5:Y:S01]  /*00d0*/  LDCU.64 UR8, c[0x0][0x358] ;  /* 0x00006b00ff0877ac */ /* 0x000f620008000a00 */
[----:B0-----:R-:W-:-:S02]  /*00e0*/  VIADD R4, R0, UR11 ;  /* 0x0000000b00047c36 */ /* 0x001fc40008000000 */
[----:B-1----:R-:W-:Y:S02]  /*00f0*/  IMAD R5, R5, UR4, R0 ;  /* 0x0000000405057c24 */ /* 0x002fe4000f8e0200 */
[----:B--2---:R-:W-:Y:S02]  /*0100*/  VIADD R7, R11, UR11 ;  /* 0x0000000b0b077c36 */ /* 0x004fe40008000000 */
[----:B----4-:R-:W-:Y:S02]  /*0110*/  IMAD R9, R5, UR5, RZ ;  /* 0x0000000505097c24 */ /* 0x010fe4000f8e02ff */
[----:B---3--:R-:W-:Y:S01]  /*0120*/  IMAD R6, R6, UR10, R11 ;  /* 0x0000000a06067c24 */ /* 0x008fe2000f8e020b */
[----:B------:R-:W-:-:S04]  /*0130*/  VIMNMX.U32 R8, PT, PT, R4, R7, !PT ;  /* 0x0000000704087248 */ /* 0x000fc80007fe0000 */
[----:B------:R-:W-:Y:S02]  /*0140*/  ISETP.GE.U32.AND P0, PT, R8, UR12, PT ;  /* 0x0000000c08007c0c */ /* 0x000fe4000bf06070 */
[----:B------:R-:W-:-:S11]  /*0150*/  VIMNMX R10, PT, PT, R5, R6, !PT ;  /* 0x00000006050a7248 */ /* 0x000fd60007fe0100 */
[----:B------:R-:W-:Y:S01]  /*0160*/  @!P0 IMAD R13, R4, UR5, RZ ;  /* 0x00000005040d8c24 */ /* 0x000fe2000f8e02ff */
[----:B-----5:R-:W-:-:S04]  /*0170*/  IADD3 R4, P2, PT, R9, R2, RZ ;  /* 0x0000000209047210 */ /* 0x020fc80007f5e0ff */
[----:B------:R-:W-:Y:S01]  /*0180*/  @!P0 IADD3 R8, P1, PT, R13, R2, RZ ;  /* 0x000000020d088210 */ /* 0x000fe20007f3e0ff */
[----:B------:R-:W-:Y:S01]  /*0190*/  IMAD.MOV.U32 R13, RZ, RZ, 0x989680 ;  /* 0x00989680ff0d7424 */ /* 0x000fe200078e00ff */
[-C--:B------:R-:W-:Y:S02]  /*01a0*/  LEA.HI.X.SX32 R5, R9, R3.reuse, 0x1, P2 ;  /* 0x0000000309057211 */ /* 0x080fe400010f0eff */
[----:B------:R-:W-:Y:S01]  /*01b0*/  ISETP.GE.AND P2, PT, R10, UR12, PT ;  /* 0x0000000c0a007c0c */ /* 0x000fe2000bf46270 */
[----:B------:R-:W-:Y:S01]  /*01c0*/  IMAD.MOV.U32 R10, RZ, RZ, 0x989680 ;  /* 0x00989680ff0a7424 */ /* 0x000fe200078e00ff */
[----:B------:R-:W-:Y:S01]  /*01d0*/  @!P0 IADD3.X R9, PT, PT, RZ, R3, RZ, P1, !PT ;  /* 0x00000003ff098210 */ /* 0x000fe20000ffe4ff */
[----:B------:R-:W-:-:S04]  /*01e0*/  IMAD.WIDE R2, R6, 0x4, R4 ;  /* 0x0000000406027825 */ /* 0x000fc800078e0204 */
[----:B------:R-:W-:-:S05]  /*01f0*/  @!P0 IMAD.WIDE.U32 R8, R7, 0x4, R8 ;  /* 0x0000000407088825 */ /* 0x000fca00078e0008 */
[----:B------:R-:W2:Y:S04]  /*0200*/  @!P0 LDG.E R10, desc[UR8][R8.64] ;  /* 0x00000008080a8981 */ /* 0x000ea8000c1e1900 */
[----:B------:R-:W3:Y:S01]  /*0210*/  @!P2 LDG.E R13, desc[UR8][R2.64] ;  /* 0x00000008020da981 */ /* 0x000ee2000c1e1900 */
[----:B------:R-:W-:Y:S01]  /*0220*/  MOV R5, 0x400 ;  /* 0x0000040000057802 */ /* 0x000fe20000000f00 */
[----:B------:R-:W-:Y:S01]  /*0230*/  UIADD3 UR6, UPT, UPT, UR10, UR11, URZ ;  /* 0x0000000b0a067290 */ /* 0x000fe2000fffe0ff */
[----:B------:R-:W-:Y:S01]  /*0240*/  IMAD.SHL.U32 R6, R11, 0x4, RZ ;  /* 0x000000040b067824 */ /* 0x000fe200078e00ff */
[----:B------:R-:W0:Y:S01]  /*0250*/  S2R R4, SR_CgaCtaId ;  /* 0x0000000000047919 */ /* 0x000e220000008800 */
[----:B------:R-:W-:Y:S01]  /*0260*/  IADD3 R7, PT, PT, R5, 0x900, RZ ;  /* 0x0000090005077810 */ /* 0x000fe20007ffe0ff */
[----:B------:R-:W-:-:S11]  /*0270*/  UISETP.GE.U32.AND UP0, UPT, UR6, UR12, UPT ;  /* 0x0000000c0600728c */ /* 0x000fd6000bf06070 */
[----:B------:R-:W-:Y:S01]  /*0280*/  @UP0 UIADD3 UR10, UPT, UPT, -UR11, UR12, URZ ;  /* 0x0000000c0b0a0290 */ /* 0x000fe2000fffe1ff */
[C---:B0-----:R-:W-:Y:S02]  /*0290*/  LEA R5, R4.reuse, R5, 0x18 ;  /* 0x0000000504057211 */ /* 0x041fe400078ec0ff */
[----:B------:R-:W-:-:S03]  /*02a0*/  LEA R7, R4, R7, 0x18 ;  /* 0x0000000704077211 */ /* 0x000fc600078ec0ff */
[C---:B------:R-:W-:Y:S02]  /*02b0*/  IMAD R11, R0.reuse, 0x60, R5 ;  /* 0x00000060000b7824 */ /* 0x040fe400078e0205 */
[----:B------:R-:W-:Y:S02]  /*02c0*/  IMAD R15, R0, 0x60, R7 ;  /* 0x00000060000f7824 */ /* 0x000fe400078e0207 */
[----:B------:R-:W-:-:S03]  /*02d0*/  IMAD.IADD R11, R11, 0x1, R6 ;  /* 0x000000010b0b7824 */ /* 0x000fc600078e0206 */
[----:B------:R-:W-:Y:S02]  /*02e0*/  IADD3 R4, PT, PT, R6, R15, RZ ;  /* 0x0000000f06047210 */ /* 0x000fe40007ffe0ff */
[----:B--2---:R0:W-:Y:S04]  /*02f0*/  STS [R11], R10 ;  /* 0x0000000a0b007388 */ /* 0x0041e80000000800 */
[----:B---3--:R0:W-:Y:S01]  /*0300*/  STS [R4], R13 ;  /* 0x0000000d04007388 */ /* 0x0081e20000000800 */
[----:B------:R-:W-:Y:S05]  /*0310*/  @P2 EXIT ;  /* 0x000000000000294d */ /* 0x000fea0003800000 */
[----:B------:R-:W-:-:S09]  /*0320*/  UISETP.GE.AND UP0, UPT, UR10, 0x1, UPT ;  /* 0x000000010a00788c */ /* 0x000fd2000bf06270 */
[----:B------:R-:W-:Y:S05]  /*0330*/  BRA.U !UP0, `(.L_x_11) ;  /* 0x0000000508087547 */ /* 0x000fea000b800000 */
[----:B------:R-:W-:Y:S01]  /*0340*/  UISETP.LT.U32.AND UP0, UPT, UR6, UR12, UPT ;  /* 0x0000000c0600728c */ /* 0x000fe2000bf01070 */
[----:B------:R-:W-:Y:S01]  /*0350*/  IMAD.MOV.U32 R9, RZ, RZ, RZ ;  /* 0x000000ffff097224 */ /* 0x000fe200078e00ff */
[----:B------:R-:W-:Y:S02]  /*0360*/  ULOP3.LUT UR5, UR10, 0x3, URZ, 0xc0, !UPT ;  /* 0x000000030a057892 */ /* 0x000fe4000f8ec0ff */
[----:B------:R-:W-:Y:S02]  /*0370*/  USEL UR4, UR6, UR12, UP0 ;  /* 0x0000000c06047287 */ /* 0x000fe40008000000 */
[----:B------:R-:W-:Y:S02]  /*0380*/  UISETP.NE.AND UP0, UPT, UR5, URZ, UPT ;  /* 0x000000ff0500728c */ /* 0x000fe4000bf05270 */
[----:B------:R-:W-:-:S04]  /*0390*/  UIADD3 UR4, UPT, UPT, -UR4, UR11, URZ ;  /* 0x0000000b04047290 */ /* 0x000fc8000fffe1ff */
[----:B------:R-:W-:-:S09]  /*03a0*/  UISETP.GT.U32.AND UP1, UPT, UR4, -0x4, UPT ;  /* 0xfffffffc0400788c */ /* 0x000fd2000bf24070 */
[----:B------:R-:W-:Y:S05]  /*03b0*/  BRA.U UP1, `(.L_x_12) ;  /* 0x00000001019c7547 */ /* 0x000fea000b800000 */
[----:B------:R-:W-:Y:S01]  /*03c0*/  ULOP3.LUT UR4, UR10, 0x7ffffffc, URZ, 0xc0, !UPT ;  /* 0x7ffffffc0a047892 */ /* 0x000fe2000f8ec0ff */
[----:B------:R-:W-:Y:S01]  /*03d0*/  VIADD R15, R15, 0x8 ;  /* 0x000000080f0f7836 */ /* 0x000fe20000000000 */
[----:B------:R-:W-:Y:S02]  /*03e0*/  IADD3 R8, PT, PT, R6, 0xc0, R5 ;  /* 0x000000c006087810 */ /* 0x000fe40007ffe005 */
[----:B------:R-:W-:Y:S02]  /*03f0*/  UIADD3 UR7, UPT, UPT, -UR4, URZ, URZ ;  /* 0x000000ff04077290 */ /* 0x000fe4000fffe1ff */
[----:B------:R-:W-:-:S10]  /*0400*/  MOV R9, UR4 ;  /* 0x0000000400097c02 */ /* 0x000fd40008000f00 */
.L_x_13:
[----:B------:R-:W-:Y:S01]  /*0410*/  BAR.SYNC.DEFER_BLOCKING 0x0 ;  /* 0x0000000000007b1d */ /* 0x000fe20000010000 */
[----:B------:R-:W-:-:S04]  /*0420*/  UIADD3 UR7, UPT, UPT, UR7, 0x4, URZ ;  /* 0x0000000407077890 */ /* 0x000fc8000fffe0ff */
[----:B------:R-:W-:Y:S01]  /*0430*/  UISETP.NE.AND UP1, UPT, UR7, URZ, UPT ;  /* 0x000000ff0700728c */ /* 0x000fe2000bf25270 */
[----:B0-----:R-:W-:Y:S04]  /*0440*/  LDS R11, [R15+-0x8] ;  /* 0xfffff8000f0b7984 */ /* 0x001fe80000000800 */
[----:B------:R-:W0:Y:S04]  /*0450*/  LDS R12, [R8+-0xc0] ;  /* 0xffff4000080c7984 */ /* 0x000e280000000800 */
[----:B-1----:R-:W1:Y:S01]  /*0460*/  LDS R10, [R4] ;  /* 0x00000000040a7984 */ /* 0x002e620000000800 */
        /* <DEDUP_REMOVED lines=21> */
[----:B0-----:R-:W-:Y:S01]  /*05c0*/  VIADD R15, R15, 0x10 ;  /* 0x000000100f0f7836 */ /* 0x001fe20000000000 */
[----:B-1----:R-:W-:Y:S01]  /*05d0*/  IADD3 R8, PT, PT, R8, 0x180, RZ ;  /* 0x0000018008087810 */ /* 0x002fe20007ffe0ff */
[----:B--2---:R-:W-:-:S05]  /*05e0*/  IMAD.IADD R10, R10, 0x1, R11 ;  /* 0x000000010a0a7824 */ /* 0x004fca00078e020b */
[----:B---3--:R-:W-:-:S13]  /*05f0*/  ISETP.GT.U32.AND P0, PT, R13, R10, PT ;  /* 0x0000000a0d00720c */ /* 0x008fda0003f04070 */
[----:B------:R1:W-:Y:S01]  /*0600*/  @P0 STS [R4], R10 ;  /* 0x0000000a04000388 */ /* 0x0003e20000000800 */
[----:B------:R-:W-:Y:S01]  /*0610*/  @P0 MOV R13, R10 ;  /* 0x0000000a000d0202 */ /* 0x000fe20000000f00 */
[----:B------:R-:W-:Y:S06]  /*0620*/  BRA.U UP1, `(.L_x_13) ;  /* 0xfffffffd01787547 */ /* 0x000fec000b83ffff */
.L_x_12:
[----:B------:R-:W-:Y:S05]  /*0630*/  BRA.U !UP0, `(.L_x_11) ;  /* 0x0000000108487547 */ /* 0x000fea000b800000 */
[----:B------:R-:W-:Y:S01]  /*0640*/  IMAD R0, R0, 0x18, R9 ;  /* 0x0000001800007824 */ /* 0x000fe200078e0209 */
[----:B------:R-:W-:Y:S01]  /*0650*/  UIADD3 UR5, UPT, UPT, -UR5, URZ, URZ ;  /* 0x000000ff05057290 */ /* 0x000fe2000fffe1ff */
[----:B------:R-:W-:-:S03]  /*0660*/  IMAD R6, R9, 0x60, R6 ;  /* 0x0000006009067824 */ /* 0x000fc600078e0206 */
[----:B------:R-:W-:Y:S01]  /*0670*/  LEA R7, R0, R7, 0x2 ;  /* 0x0000000700077211 */ /* 0x000fe200078e10ff */
[----:B------:R-:W-:-:S07]  /*0680*/  IMAD.IADD R5, R5, 0x1, R6 ;  /* 0x0000000105057824 */ /* 0x000fce00078e0206 */
.L_x_14:
[----:B------:R-:W-:Y:S01]  /*0690*/  BAR.SYNC.DEFER_BLOCKING 0x0 ;  /* 0x0000000000007b1d */ /* 0x000fe20000010000 */
[----:B------:R-:W-:-:S04]  /*06a0*/  UIADD3 UR5, UPT, UPT, UR5, 0x1, URZ ;  /* 0x0000000105057890 */ /* 0x000fc8000fffe0ff */
[----:B------:R-:W-:Y:S01]  /*06b0*/  UISETP.NE.AND UP0, UPT, UR5, URZ, UPT ;  /* 0x000000ff0500728c */ /* 0x000fe2000bf05270 */
[----:B--2---:R2:W-:Y:S04]  /*06c0*/  LDS R0, [R7] ;  /* 0x0000000007007984 */ /* 0x0045e80000000800 */
[----:B------:R3:W4:Y:S04]  /*06d0*/  LDS R9, [R5] ;  /* 0x0000000005097984 */ /* 0x0007280000000800 */
[----:B0-----:R-:W0:Y:S01]  /*06e0*/  LDS R13, [R4] ;  /* 0x00000000040d7984 */ /* 0x001e220000000800 */
[----:B--2---:R-:W-:Y:S01]  /*06f0*/  VIADD R7, R7, 0x4 ;  /* 0x0000000407077836 */ /* 0x004fe20000000000 */
[----:B---3--:R-:W-:Y:S01]  /*0700*/  IADD3 R5, PT, PT, R5, 0x60, RZ ;  /* 0x0000006005057810 */ /* 0x008fe20007ffe0ff */
[----:B----4-:R-:W-:-:S05]  /*0710*/  IMAD.IADD R0, R0, 0x1, R9 ;  /* 0x0000000100007824 */ /* 0x010fca00078e0209 */
[----:B0-----:R-:W-:-:S13]  /*0720*/  ISETP.GT.U32.AND P0, PT, R13, R0, PT ;  /* 0x000000000d00720c */ /* 0x001fda0003f04070 */
[----:B------:R2:W-:Y:S01]  /*0730*/  @P0 STS [R4], R0 ;  /* 0x0000000004000388 */ /* 0x0005e20000000800 */
[----:B------:R-:W-:Y:S01]  /*0740*/  @P0 MOV R13, R0 ;  /* 0x00000000000d0202 */ /* 0x000fe20000000f00 */
[----:B------:R-:W-:Y:S06]  /*0750*/  BRA.U UP0, `(.L_x_14) ;  /* 0xfffffffd00cc7547 */ /* 0x000fec000b83ffff */
.L_x_11:
[----:B------:R-:W-:Y:S01]  /*0760*/  STG.E desc[UR8][R2.64], R13 ;  /* 0x0000000d02007986 */ /* 0x000fe2000c101908 */
[----:B------:R-:W-:Y:S05]  /*0770*/  EXIT ;  /* 0x000000000000794d */ /* 0x000fea0003800000 */
.L_x_15:
        /* <DEDUP_REMOVED lines=16> */
.L_x_23:


//--------------------- .text._Z6phase1Pjiiii     --------------------------
	.section	.text._Z6phase1Pjiiii,"ax",@progbits
	.align	128
        .global         _Z6phase1Pjiiii
        .type           _Z6phase1Pjiiii,@function
        .size           _Z6phase1Pjiiii,(.L_x_24 - _Z6phase1Pjiiii)
        .other          _Z6phase1Pjiiii,@"STO_CUDA_ENTRY STV_DEFAULT"
_Z6phase1Pjiiii:
.text._Z6phase1Pjiiii:
[----:B------:R-:W-:Y:S01]  /*0000*/  LDC R1, c[0x0][0x37c] ;  /* 0x0000df00ff017b82 */ /* 0x000fe20000000800 */
[----:B------:R-:W0:Y:S01]  /*0010*/  S2R R0, SR_TID.Y ;  /* 0x0000000000007919 */ /* 0x000e220000002200 */
[----:B------:R-:W0:Y:S01]  /*0020*/  LDCU UR7, c[0x0][0x390] ;  /* 0x00007200ff0777ac */ /* 0x000e220008000800 */
[----:B------:R-:W1:Y:S01]  /*0030*/  S2R R7, SR_TID.X ;  /* 0x0000000000077919 */ /* 0x000e620000002100 */
[----:B------:R-:W2:Y:S01]  /*0040*/  LDCU UR10, c[0x0][0x38c] ;  /* 0x00007180ff0a77ac */ /* 0x000ea20008000800 */
[----:B0-----:R-:W-:Y:S02]  /*0050*/  VIADD R2, R0, UR7 ;  /* 0x0000000700027c36 */ /* 0x001fe40008000000 */
[----:B-1----:R-:W-:-:S05]  /*0060*/  VIADD R5, R7, UR7 ;  /* 0x0000000707057c36 */ /* 0x002fca0008000000 */
[----:B------:R-:W-:-:S04]  /*0070*/  VIMNMX R3, PT, PT, R2, R5, !PT ;  /* 0x0000000502037248 */ /* 0x000fc80007fe0100 */
[----:B--2---:R-:W-:-:S13]  /*0080*/  ISETP.GE.AND P0, PT, R3, UR10, PT ;  /* 0x0000000a03007c0c */ /* 0x004fda000bf06270 */
[----:B------:R-:W-:Y:S05]  /*0090*/  @P0 EXIT ;  /* 0x000000000000094d */ /* 0x000fea0003800000 */
[----:B------:R-:W0:Y:S01]  /*00a0*/  LDCU UR4, c[0x0][0x394] ;  /* 0x00007280ff0477ac */ /* 0x000e220008000800 */
[----:B------:R-:W1:Y:S01]  /*00b0*/  LDCU.64 UR12, c[0x0][0x380] ;  /* 0x00007000ff0c77ac */ /* 0x000e620008000a00 */
[----:B------:R-:W2:Y:S01]  /*00c0*/  LDCU.64 UR8, c[0x0][0x358] ;  /* 0x00006b00ff0877ac */ /* 0x000ea20008000a00 */
[----:B0-----:R-:W-:-:S05]  /*00d0*/  IMAD R3, R2, UR4, RZ ;  /* 0x0000000402037c24 */ /* 0x001fca000f8e02ff */
[----:B-1----:R-:W-:-:S04]  /*00e0*/  IADD3 R2, P0, PT, R3, UR12, RZ ;  /* 0x0000000c03027c10 */ /* 0x002fc8000ff1e0ff */
[----:B------:R-:W-:-:S03]  /*00f0*/  LEA.HI.X.SX32 R3, R3, UR13, 0x1, P0 ;  /* 0x0000000d03037c11 */ /* 0x000fc600080f0eff */
[----:B------:R-:W-:-:S05]  /*0100*/  IMAD.WIDE R2, R5, 0x4, R2 ;  /* 0x0000000405027825 */ /* 0x000fca00078e0202 */
[----:B--2---:R-:W2:Y:S01]  /*0110*/  LDG.E R9, desc[UR8][R2.64] ;  /* 0x0000000802097981 */ /* 0x004ea2000c1e1900 */
[----:B------:R-:W0:Y:S01]  /*0120*/  LDCU UR6, c[0x0][0x360] ;  /* 0x00006c00ff0677ac */ /* 0x000e220008000800 */
[----:B------:R-:W-:Y:S01]  /*0130*/  MOV R5, 0x400 ;  /* 0x0000040000057802 */ /* 0x000fe20000000f00 */
[----:B------:R-:W1:Y:S01]  /*0140*/  S2R R4, SR_CgaCtaId ;  /* 0x0000000000047919 */ /* 0x000e620000008800 */
[----:B------:R-:W-:Y:S01]  /*0150*/  SHF.L.U32 R7, R7, 0x2, RZ ;  /* 0x0000000207077819 */ /* 0x000fe200000006ff */
[----:B0-----:R-:W-:-:S04]  /*0160*/  UIADD3 UR4, UPT, UPT, UR6, UR7, URZ ;  /* 0x0000000706047290 */ /* 0x001fc8000fffe0ff */
[----:B------:R-:W-:-:S11]  /*0170*/  UISETP.GE.U32.AND UP0, UPT, UR4, UR10, UPT ;  /* 0x0000000a0400728c */ /* 0x000fd6000bf06070 */
[----:B------:R-:W-:Y:S01]  /*0180*/  @UP0 UIADD3 UR6, UPT, UPT, -UR7, UR10, URZ ;  /* 0x0000000a07060290 */ /* 0x000fe2000fffe1ff */
[----:B-1----:R-:W-:-:S03]  /*0190*/  LEA R5, R4, R5, 0x18 ;  /* 0x0000000504057211 */ /* 0x002fc600078ec0ff */
[----:B------:R-:W-:Y:S02]  /*01a0*/  UISETP.GE.AND UP0, UPT, UR6, 0x1, UPT ;  /* 0x000000010600788c */ /* 0x000fe4000bf06270 */
[----:B------:R-:W-:-:S04]  /*01b0*/  IMAD R6, R0, 0x60, R5 ;  /* 0x0000006000067824 */ /* 0x000fc800078e0205 */
[----:B------:R-:W-:-:S05]  /*01c0*/  IMAD.IADD R4, R6, 0x1, R7 ;  /* 0x0000000106047824 */ /* 0x000fca00078e0207 */
[----:B--2---:R0:W-:Y:S01]  /*01d0*/  STS [R4], R9 ;  /* 0x0000000904007388 */ /* 0x0041e20000000800 */
        /* <DEDUP_REMOVED lines=10> */
[----:B------:R-:W-:Y:S02]  /*0280*/  IADD3 R6, PT, PT, R6, 0x8, RZ ;  /* 0x0000000806067810 */ /* 0x000fe40007ffe0ff */
[----:B------:R-:W-:Y:S01]  /*0290*/  IADD3 R10, PT, PT, R7, 0xc0, R5 ;  /* 0x000000c0070a7810 */ /* 0x000fe20007ffe005 */
[----:B------:R-:W-:Y:S02]  /*02a0*/  UIADD3 UR6, UPT, UPT, -UR4, URZ, URZ ;  /* 0x000000ff04067290 */ /* 0x000fe4000fffe1ff */
[----:B------:R-:W-:-:S10]  /*02b0*/  IMAD.U32 R8, RZ, RZ, UR4 ;  /* 0x00000004ff087e24 */ /* 0x000fd4000f8e00ff */
.L_x_18:
[----:B------:R-:W-:Y:S01]  /*02c0*/  BAR.SYNC.DEFER_BLOCKING 0x0 ;  /* 0x0000000000007b1d */ /* 0x000fe20000010000 */
[----:B------:R-:W-:-:S04]  /*02d0*/  UIADD3 UR6, UPT, UPT, UR6, 0x4, URZ ;  /* 0x0000000406067890 */ /* 0x000fc8000fffe0ff */
[----:B------:R-:W-:Y:S01]  /*02e0*/  UISETP.NE.AND UP1, UPT, UR6, URZ, UPT ;  /* 0x000000ff0600728c */ /* 0x000fe2000bf25270 */
[----:B-1----:R-:W-:Y:S04]  /*02f0*/  LDS R11, [R6+-0x8] ;  /* 0xfffff800060b7984 */ /* 0x002fe80000000800 */
[----:B------:R-:W1:Y:S04]  /*0300*/  LDS R12, [R10+-0xc0] ;  /* 0xffff40000a0c7984 */ /* 0x000e680000000800 */
[----:B0-----:R-:W0:Y:S01]  /*0310*/  LDS R9, [R4] ;  /* 0x0000000004097984 */ /* 0x001e220000000800 */
[----:B-1----:R-:W-:-:S05]  /*0320*/  IMAD.IADD R13, R11, 0x1, R12 ;  /* 0x000000010b0d7824 */ /* 0x002fca00078e020c */
[----:B0-----:R-:W-:-:S13]  /*0330*/  ISETP.GT.U32.AND P0, PT, R9, R13, PT ;  /* 0x0000000d0900720c */ /* 0x001fda0003f04070 */
[----:B------:R-:W-:Y:S01]  /*0340*/  @P0 STS [R4], R13 ;  /* 0x0000000d04000388 */ /* 0x000fe20000000800 */
[----:B------:R-:W-:Y:S06]  /*0350*/  BAR.SYNC.DEFER_BLOCKING 0x0 ;  /* 0x0000000000007b1d */ /* 0x000fec0000010000 */
[----:B------:R-:W-:Y:S04]  /*0360*/  LDS R11, [R6+-0x4] ;  /* 0xfffffc00060b7984 */ /* 0x000fe80000000800 */
[----:B------:R-:W0:Y:S04]  /*0370*/  LDS R12, [R10+-0x60] ;  /* 0xffffa0000a0c7984 */ /* 0x000e280000000800 */
[----:B------:R-:W1:Y:S01]  /*0380*/  LDS R9, [R4] ;  /* 0x0000000004097984 */ /* 0x000e620000000800 */
[----:B0-----:R-:W-:-:S04]  /*0390*/  IADD3 R14, PT, PT, R11, R12, RZ ;  /* 0x0000000c0b0e7210 */ /* 0x001fc80007ffe0ff */
[----:B-1----:R-:W-:-:S13]  /*03a0*/  ISETP.GT.U32.AND P0, PT, R9, R14, PT ;  /* 0x0000000e0900720c */ /* 0x002fda0003f04070 */
[----:B------:R-:W-:Y:S01]  /*03b0*/  @P0 STS [R4], R14 ;  /* 0x0000000e04000388 */ /* 0x000fe20000000800 */
[----:B------:R-:W-:Y:S06]  /*03c0*/  BAR.SYNC.DEFER_BLOCKING 0x0 ;  /* 0x0000000000007b1d */ /* 0x000fec0000010000 */
[----:B------:R-:W-:Y:S04]  /*03d0*/  LDS R11, [R6] ;  /* 0x00000000060b7984 */ /* 0x000fe80000000800 */
[----:B------:R-:W0:Y:S04]  /*03e0*/  LDS R12, [R10] ;  /* 0x000000000a0c7984 */ /* 0x000e280000000800 */
[----:B------:R-:W1:Y:S01]  /*03f0*/  LDS R9, [R4] ;  /* 0x0000000004097984 */ /* 0x000e620000000800 */
[----:B0-----:R-:W-:-:S05]  /*0400*/  IMAD.IADD R13, R11, 0x1, R12 ;  /* 0x000000010b0d7824 */ /* 0x001fca00078e020c */
        /* <DEDUP_REMOVED lines=13> */
.L_x_17:
[----:B------:R-:W-:Y:S05]  /*04e0*/  BRA.U !UP0, `(.L_x_16) ;  /* 0x0000000108487547 */ /* 0x000fea000b800000 */
[----:B------:R-:W-:Y:S01]  /*04f0*/  IMAD R6, R8, 0x60, R7 ;  /* 0x0000006008067824 */ /* 0x000fe200078e0207 */
[----:B------:R-:W-:Y:S01]  /*0500*/  UIADD3 UR5, UPT, UPT, -UR5, URZ, URZ ;  /* 0x000000ff05057290 */ /* 0x000fe2000fffe1ff */
[----:B------:R-:W-:Y:S02]  /*0510*/  IMAD R0, R0, 0x18, R8 ;  /* 0x0000001800007824 */ /* 0x000fe400078e0208 */
[----:B------:R-:W-:-:S03]  /*0520*/  IMAD.IADD R6, R5, 0x1, R6 ;  /* 0x0000000105067824 */ /* 0x000fc600078e0206 */
[----:B------:R-:W-:-:S07]  /*0530*/  LEA R5, R0, R5, 0x2 ;  /* 0x0000000500057211 */ /* 0x000fce00078e10ff */
.L_x_19:
        /* <DEDUP_REMOVED lines=13> */
.L_x_16:
[----:B------:R-:W-:Y:S01]  /*0610*/  STG.E desc[UR8][R2.64], R9 ;  /* 0x0000000902007986 */ /* 0x000fe2000c101908 */
[----:B------:R-:W-:Y:S05]  /*0620*/  EXIT ;  /* 0x000000000000794d */ /* 0x000fea0003800000 */
.L_x_20:
        /* <DEDUP_REMOVED lines=13> */
.L_x_24:


//--------------------- .nv.shared._Z6phase3Pjiiii --------------------------
	.section	.nv.shared._Z6phase3Pjiiii,"aw",@nobits
	.sectionflags	@""
	.align	4
.nv.shared._Z6phase3Pjiiii:
	.zero		5632


//--------------------- .nv.shared.reserved.0     --------------------------
	.section	.nv.shared.reserved.0,"aw",@nobits
	.weak		__nv_reservedSMEM_offset_0_alias
	.size		__nv_reservedSMEM_offset_0_alias, 0, 64
	.other		__nv_reservedSMEM_offset_0_alias,@"STO_CUDA_RESERVED_SHARED STV_DEFAULT"
__nv_reservedSMEM_offset_0_alias:
	.zero		0
	.zero		64


//--------------------- .nv.shared._Z7phase2bPjiiii --------------------------
	.section	.nv.shared._Z7phase2bPjiiii,"aw",@nobits
	.sectionflags	@""
	.align	4
.nv.shared._Z7phase2bPjiiii:
	.zero		5632


//--------------------- .nv.shared._Z7phase2aPjiiii --------------------------
	.section	.nv.shared._Z7phase2aPjiiii,"aw",@nobits
	.sectionflags	@""
	.align	4
.nv.shared._Z7phase2aPjiiii:
	.zero		5632


//--------------------- .nv.shared._Z6phase1Pjiiii --------------------------
	.section	.nv.shared._Z6phase1Pjiiii,"aw",@nobits
	.sectionflags	@""
	.align	4
.nv.shared._Z6phase1Pjiiii:
	.zero		3328


//--------------------- .nv.constant0._Z6phase3Pjiiii --------------------------
	.section	.nv.constant0._Z6phase3Pjiiii,"a",@progbits
	.sectionflags	@""
	.align	4
.nv.constant0._Z6phase3Pjiiii:
	.zero		920


//--------------------- .nv.constant0._Z7phase2bPjiiii --------------------------
	.section	.nv.constant0._Z7phase2bPjiiii,"a",@progbits
	.sectionflags	@""
	.align	4
.nv.constant0._Z7phase2bPjiiii:
	.zero		920


//--------------------- .nv.constant0._Z7phase2aPjiiii --------------------------
	.section	.nv.constant0._Z7phase2aPjiiii,"a",@progbits
	.sectionflags	@""
	.align	4
.nv.constant0._Z7phase2aPjiiii:
	.zero		920


//--------------------- .nv.constant0._Z6phase1Pjiiii --------------------------
	.section	.nv.constant0._Z6phase1Pjiiii,"a",@progbits
	.sectionflags	@""
	.align	4
.nv.constant0._Z6phase1Pjiiii:
	.zero		920


//--------------------- SYMBOLS --------------------------

	.type		.nv.reservedSmem.offset0,@object
	.size		.nv.reservedSmem.offset0,0x4
	.type		.nv.reservedSmem.cap,@object
	.size		.nv.reservedSmem.cap,0x4
